	.target	sm_90a

	.elftype	@"ET_EXEC"


//--------------------- .note.nv.tkinfo           --------------------------
	.section	.note.nv.tkinfo,"",@"SHT_NOTE"
	.sectionflags	@"SHF_NOTE_NV_TKINFO"
	.tkinfo
        /*0018*/ 	.word	0x00000002
        /*0030*/ 	.string	""
        /*0030*/ 	.string	"ptxas"
        /*0030*/ 	.string	"Cuda compilation tools, release 13.0, V13.0.88"
        /*0030*/ 	.string	"Build cuda_13.0.r13.0/compiler.36424714_0"
        /*0030*/ 	.string	"-v  -suppress-debug-info  -lineinfo  -arch sm_90a "



//--------------------- .note.nv.cuinfo           --------------------------
	.section	.note.nv.cuinfo,"",@"SHT_NOTE"
	.sectionflags	@"SHF_NOTE_NV_CUINFO"
        /*0018*/ 	.short	0x0002
        /*001a*/ 	.short	0x005a
        /*001c*/ 	.short	0x0082
	.zero		2


//--------------------- .nv.info                  --------------------------
	.section	.nv.info,"",@"SHT_CUDA_INFO"
	.align	4


	//----- nvinfo : EIATTR_REGCOUNT
	.align		4
        /*0000*/ 	.byte	0x04, 0x2f
        /*0002*/ 	.short	(.L_1 - .L_0)
	.align		4
.L_0:
        /*0004*/ 	.word	index@(matmul_kernel)
        /*0008*/ 	.word	0x000000ff


	//----- nvinfo : EIATTR_FRAME_SIZE
	.align		4
.L_1:
        /*000c*/ 	.byte	0x04, 0x11
        /*000e*/ 	.short	(.L_3 - .L_2)
	.align		4
.L_2:
        /*0010*/ 	.word	index@(matmul_kernel)
        /*0014*/ 	.word	0x00000160


	//----- nvinfo : EIATTR_MIN_STACK_SIZE
	.align		4
.L_3:
        /*0018*/ 	.byte	0x04, 0x12
        /*001a*/ 	.short	(.L_5 - .L_4)
	.align		4
.L_4:
        /*001c*/ 	.word	index@(matmul_kernel)
        /*0020*/ 	.word	0x00000160
.L_5:


//--------------------- .nv.compat                --------------------------
	.section	.nv.compat,"",@"SHT_CUDA_COMPAT_INFO"
	.align	4
        /*0000*/ 	.byte	0x02, 0x09, 0x01, 0x00, 0x02, 0x02, 0x04, 0x00, 0x02, 0x05, 0x05, 0x00, 0x03, 0x07, 0x01, 0x01
        /*0010*/ 	.byte	0x02, 0x03, 0x00, 0x00, 0x02, 0x06, 0x01, 0x00, 0x04, 0x0b, 0x08, 0x00, 0x00, 0x00, 0x00, 0x00
        /*0020*/ 	.byte	0x00, 0x00, 0x00, 0x00


//--------------------- .nv.info.matmul_kernel    --------------------------
	.section	.nv.info.matmul_kernel,"",@"SHT_CUDA_INFO"
	.sectionflags	@""
	.align	4


	//----- nvinfo : EIATTR_CUDA_API_VERSION
	.align		4
        /*0000*/ 	.byte	0x04, 0x37
        /*0002*/ 	.short	(.L_7 - .L_6)
.L_6:
        /*0004*/ 	.word	0x00000082


	//----- nvinfo : EIATTR_KPARAM_INFO
	.align		4
.L_7:
        /*0008*/ 	.byte	0x04, 0x17
        /*000a*/ 	.short	(.L_9 - .L_8)
.L_8:
        /*000c*/ 	.word	0x00000000
        /*0010*/ 	.short	0x000d
        /*0012*/ 	.short	0x0048
        /*0014*/ 	.byte	0x00, 0xf4, 0x21, 0x00


	//----- nvinfo : EIATTR_KPARAM_INFO
	.align		4
.L_9:
        /*0018*/ 	.byte	0x04, 0x17
        /*001a*/ 	.short	(.L_11 - .L_10)
.L_10:
        /*001c*/ 	.word	0x00000000
        /*0020*/ 	.short	0x000c
        /*0022*/ 	.short	0x0040
        /*0024*/ 	.byte	0x00, 0xf4, 0x21, 0x00


	//----- nvinfo : EIATTR_KPARAM_INFO
	.align		4
.L_11:
        /*0028*/ 	.byte	0x04, 0x17
        /*002a*/ 	.short	(.L_13 - .L_12)
.L_12:
        /*002c*/ 	.word	0x00000000
        /*0030*/ 	.short	0x000b
        /*0032*/ 	.short	0x0038
        /*0034*/ 	.byte	0x00, 0xf0, 0x11, 0x00


	//----- nvinfo : EIATTR_KPARAM_INFO
	.align		4
.L_13:
        /*0038*/ 	.byte	0x04, 0x17
        /*003a*/ 	.short	(.L_15 - .L_14)
.L_14:
        /*003c*/ 	.word	0x00000000
        /*0040*/ 	.short	0x000a
        /*0042*/ 	.short	0x0034
        /*0044*/ 	.byte	0x00, 0xf0, 0x11, 0x00


	//----- nvinfo : EIATTR_KPARAM_INFO
	.align		4
.L_15:
        /*0048*/ 	.byte	0x04, 0x17
        /*004a*/ 	.short	(.L_17 - .L_16)
.L_16:
        /*004c*/ 	.word	0x00000000
        /*0050*/ 	.short	0x0009
        /*0052*/ 	.short	0x0030
        /*0054*/ 	.byte	0x00, 0xf0, 0x11, 0x00


	//----- nvinfo : EIATTR_KPARAM_INFO
	.align		4
.L_17:
        /*0058*/ 	.byte	0x04, 0x17
        /*005a*/ 	.short	(.L_19 - .L_18)
.L_18:
        /*005c*/ 	.word	0x00000000
        /*0060*/ 	.short	0x0008
        /*0062*/ 	.short	0x002c
        /*0064*/ 	.byte	0x00, 0xf0, 0x11, 0x00


	//----- nvinfo : EIATTR_KPARAM_INFO
	.align		4
.L_19:
        /*0068*/ 	.byte	0x04, 0x17
        /*006a*/ 	.short	(.L_21 - .L_20)
.L_20:
        /*006c*/ 	.word	0x00000000
        /*0070*/ 	.short	0x0007
        /*0072*/ 	.short	0x0028
        /*0074*/ 	.byte	0x00, 0xf0, 0x11, 0x00


	//----- nvinfo : EIATTR_KPARAM_INFO
	.align		4
.L_21:
        /*0078*/ 	.byte	0x04, 0x17
        /*007a*/ 	.short	(.L_23 - .L_22)
.L_22:
        /*007c*/ 	.word	0x00000000
        /*0080*/ 	.short	0x0006
        /*0082*/ 	.short	0x0024
        /*0084*/ 	.byte	0x00, 0xf0, 0x11, 0x00


	//----- nvinfo : EIATTR_KPARAM_INFO
	.align		4
.L_23:
        /*0088*/ 	.byte	0x04, 0x17
        /*008a*/ 	.short	(.L_25 - .L_24)
.L_24:
        /*008c*/ 	.word	0x00000000
        /*0090*/ 	.short	0x0005
        /*0092*/ 	.short	0x0020
        /*0094*/ 	.byte	0x00, 0xf0, 0x11, 0x00


	//----- nvinfo : EIATTR_KPARAM_INFO
	.align		4
.L_25:
        /*0098*/ 	.byte	0x04, 0x17
        /*009a*/ 	.short	(.L_27 - .L_26)
.L_26:
        /*009c*/ 	.word	0x00000000
        /*00a0*/ 	.short	0x0004
        /*00a2*/ 	.short	0x001c
        /*00a4*/ 	.byte	0x00, 0xf0, 0x11, 0x00


	//----- nvinfo : EIATTR_KPARAM_INFO
	.align		4
.L_27:
        /*00a8*/ 	.byte	0x04, 0x17
        /*00aa*/ 	.short	(.L_29 - .L_28)
.L_28:
        /*00ac*/ 	.word	0x00000000
        /*00b0*/ 	.short	0x0003
        /*00b2*/ 	.short	0x0018
        /*00b4*/ 	.byte	0x00, 0xf0, 0x11, 0x00


	//----- nvinfo : EIATTR_KPARAM_INFO
	.align		4
.L_29:
        /*00b8*/ 	.byte	0x04, 0x17
        /*00ba*/ 	.short	(.L_31 - .L_30)
.L_30:
        /*00bc*/ 	.word	0x00000000
        /*00c0*/ 	.short	0x0002
        /*00c2*/ 	.short	0x0010
        /*00c4*/ 	.byte	0x00, 0xf4, 0x21, 0x00


	//----- nvinfo : EIATTR_KPARAM_INFO
	.align		4
.L_31:
        /*00c8*/ 	.byte	0x04, 0x17
        /*00ca*/ 	.short	(.L_33 - .L_32)
.L_32:
        /*00cc*/ 	.word	0x00000000
        /*00d0*/ 	.short	0x0001
        /*00d2*/ 	.short	0x0008
        /*00d4*/ 	.byte	0x00, 0xf4, 0x21, 0x00


	//----- nvinfo : EIATTR_KPARAM_INFO
	.align		4
.L_33:
        /*00d8*/ 	.byte	0x04, 0x17
        /*00da*/ 	.short	(.L_35 - .L_34)
.L_34:
        /*00dc*/ 	.word	0x00000000
        /*00e0*/ 	.short	0x0000
        /*00e2*/ 	.short	0x0000
        /*00e4*/ 	.byte	0x00, 0xf4, 0x21, 0x00


	//----- nvinfo : EIATTR_SPARSE_MMA_MASK
	.align		4
.L_35:
        /*00e8*/ 	.byte	0x03, 0x50
        /*00ea*/ 	.short	0x0000


	//----- nvinfo : EIATTR_MAXREG_COUNT
	.align		4
        /*00ec*/ 	.byte	0x03, 0x1b
        /*00ee*/ 	.short	0x00ff


	//----- nvinfo : EIATTR_NUM_BARRIERS
	.align		4
        /*00f0*/ 	.byte	0x02, 0x4c
        /*00f2*/ 	.byte	0x01
	.zero		1


	//----- nvinfo : EIATTR_ANNOTATIONS
	.align		4
        /*00f4*/ 	.byte	0x04, 0x55
        /*00f6*/ 	.short	(.L_37 - .L_36)


	//   ....[0]....
.L_36:
        /*00f8*/ 	.word	0x00000001
        /*00fc*/ 	.byte	0xb0, 0x05, 0x00, 0x00, 0x01, 0x00, 0x00, 0x00, 0xe0, 0x05, 0x00, 0x00, 0x01, 0x00, 0x00, 0x00
        /* <DEDUP_REMOVED lines=106> */
        /*07ac*/ 	.byte	0x30, 0xb5, 0x00, 0x00, 0x01, 0x00, 0x00, 0x00, 0x50, 0xb5, 0x00, 0x00


	//----- nvinfo : EIATTR_MERCURY_ISA_VERSION
	.align		4
.L_37:
        /*07b8*/ 	.byte	0x03, 0x5f
        /*07ba*/ 	.short	0x0101


	//----- nvinfo : EIATTR_EXIT_INSTR_OFFSETS
	.align		4
        /*07bc*/ 	.byte	0x04, 0x1c
        /*07be*/ 	.short	(.L_39 - .L_38)


	//   ....[0]....
.L_38:
        /*07c0*/ 	.word	0x0000b8c0


	//   ....[1]....
        /*07c4*/ 	.word	0x0000b8e0


	//----- nvinfo : EIATTR_REQNTID
	.align		4
.L_39:
        /*07c8*/ 	.byte	0x04, 0x10
        /*07ca*/ 	.short	(.L_41 - .L_40)
.L_40:
        /*07cc*/ 	.word	0x00000080
        /*07d0*/ 	.word	0x00000001
        /*07d4*/ 	.word	0x00000001


	//----- nvinfo : EIATTR_CBANK_PARAM_SIZE
	.align		4
.L_41:
        /*07d8*/ 	.byte	0x03, 0x19
        /*07da*/ 	.short	0x0050


	//----- nvinfo : EIATTR_PARAM_CBANK
	.align		4
        /*07dc*/ 	.byte	0x04, 0x0a
        /*07de*/ 	.short	(.L_43 - .L_42)
	.align		4
.L_42:
        /*07e0*/ 	.word	index@(.nv.constant0.matmul_kernel)
        /*07e4*/ 	.short	0x0210
        /*07e6*/ 	.short	0x0050


	//----- nvinfo : EIATTR_SW_WAR
	.align		4
.L_43:
        /*07e8*/ 	.byte	0x04, 0x36
        /*07ea*/ 	.short	(.L_45 - .L_44)
.L_44:
        /*07ec*/ 	.word	0x00000008
.L_45:


//--------------------- .nv.callgraph             --------------------------
	.section	.nv.callgraph,"",@"SHT_CUDA_CALLGRAPH"
	.align	4
	.sectionentsize	8
	.align		4
        /*0000*/ 	.word	0x00000000
	.align		4
        /*0004*/ 	.word	0xffffffff
	.align		4
        /*0008*/ 	.word	0x00000000
	.align		4
        /*000c*/ 	.word	0xfffffffe
	.align		4
        /*0010*/ 	.word	0x00000000
	.align		4
        /*0014*/ 	.word	0xfffffffd
	.align		4
        /*0018*/ 	.word	0x00000000
	.align		4
        /*001c*/ 	.word	0xfffffffc


//--------------------- .text.matmul_kernel       --------------------------
	.section	.text.matmul_kernel,"ax",@progbits
	.align	128
        .global         matmul_kernel
        .type           matmul_kernel,@function
        .size           matmul_kernel,(.L_x_4 - matmul_kernel)
        .other          matmul_kernel,@"STO_CUDA_ENTRY STV_DEFAULT"
matmul_kernel:
.text.matmul_kernel:
[----:B------:R-:W0:Y:S08]  /*0000*/  LDC R1, c[0x0][0x28] ;  /* 0x00000a00ff017b82 */ /* 0x000e300000000800 */
[----:B------:R-:W1:Y:S01]  /*0010*/  LDC.64 R48, c[0x0][0x228] ;  /* 0x00008a00ff307b82 */ /* 0x000e620000000a00 */
[----:B------:R-:W2:Y:S01]  /*0020*/  S2R R5, SR_CTAID.X ;  /* 0x0000000000057919 */ /* 0x000ea20000002500 */
[----:B0-----:R-:W-:Y:S01]  /*0030*/  VIADD R1, R1, 0xfffffea0 ;  /* 0xfffffea001017836 */ /* 0x001fe20000000000 */
[----:B------:R-:W-:Y:S01]  /*0040*/  UMOV UR4, 0x400 ;  /* 0x0000040000047882 */ /* 0x000fe20000000000 */
[----:B------:R-:W-:Y:S01]  /*0050*/  ULDC.64 UR16, c[0x0][0x208] ;  /* 0x0000820000107ab9 */ /* 0x000fe20000000a00 */
[----:B------:R-:W0:Y:S01]  /*0060*/  S2R R156, SR_TID.X ;  /* 0x00000000009c7919 */ /* 0x000e220000002100 */
[----:B------:R-:W-:-:S02]  /*0070*/  ULDC UR14, c[0x0][0x230] ;  /* 0x00008c00000e7ab9 */ /* 0x000fc40000000800 */
[----:B------:R-:W3:Y:S01]  /*0080*/  S2UR UR12, SR_CgaCtaId ;  /* 0x00000000000c79c3 */ /* 0x000ee20000008800 */
[----:B-1----:R-:W-:-:S05]  /*0090*/  VIADD R0, R49, 0x7f ;  /* 0x0000007f31007836 */ /* 0x002fca0000000000 */
[----:B------:R-:W-:Y:S01]  /*00a0*/  SHF.R.S32.HI R3, RZ, 0x1f, R0 ;  /* 0x0000001fff037819 */ /* 0x000fe20000011400 */
[----:B---3--:R-:W-:-:S03]  /*00b0*/  ULEA UR12, UR12, UR4, 0x18 ;  /* 0x000000040c0c7291 */ /* 0x008fc6000f8ec03f */
[----:B------:R-:W-:Y:S02]  /*00c0*/  LEA.HI R3, R3, R0, RZ, 0x7 ;  /* 0x0000000003037211 */ /* 0x000fe400078f38ff */
[----:B--2---:R-:W-:Y:S02]  /*00d0*/  IABS R8, R5 ;  /* 0x0000000500087213 */ /* 0x004fe40000000000 */
[----:B------:R-:W-:Y:S02]  /*00e0*/  SHF.R.S32.HI R4, RZ, 0x7, R3 ;  /* 0x00000007ff047819 */ /* 0x000fe40000011403 */
[----:B0-----:R-:W-:Y:S02]  /*00f0*/  LEA.HI R137, R156, 0xe, RZ, 0x1a ;  /* 0x0000000e9c897811 */ /* 0x001fe400078fd0ff */
[-C--:B------:R-:W-:Y:S02]  /*0100*/  IABS R7, R4.reuse ;  /* 0x0000000400077213 */ /* 0x080fe40000000000 */
[----:B------:R-:W-:-:S02]  /*0110*/  IABS R10, R4 ;  /* 0x00000004000a7213 */ /* 0x000fc40000000000 */
[----:B------:R-:W0:Y:S01]  /*0120*/  I2F.RP R0, R7 ;  /* 0x0000000700007306 */ /* 0x000e220000209400 */
[----:B------:R-:W-:-:S07]  /*0130*/  LEA.HI R136, R156, 0x1e, RZ, 0x1a ;  /* 0x0000001e9c887811 */ /* 0x000fce00078fd0ff */
[----:B0-----:R-:W0:Y:S02]  /*0140*/  MUFU.RCP R0, R0 ;  /* 0x0000000000007308 */ /* 0x001e240000001000 */
[----:B0-----:R-:W-:Y:S02]  /*0150*/  VIADD R2, R0, 0xffffffe ;  /* 0x0ffffffe00027836 */ /* 0x001fe40000000000 */
[----:B------:R-:W-:-:S04]  /*0160*/  IMAD.MOV R0, RZ, RZ, -R10 ;  /* 0x000000ffff007224 */ /* 0x000fc800078e0a0a */
[----:B------:R0:W1:Y:S02]  /*0170*/  F2I.FTZ.U32.TRUNC.NTZ R3, R2 ;  /* 0x0000000200037305 */ /* 0x000064000021f000 */
[----:B0-----:R-:W-:Y:S02]  /*0180*/  IMAD.MOV.U32 R2, RZ, RZ, RZ ;  /* 0x000000ffff027224 */ /* 0x001fe400078e00ff */
[----:B-1----:R-:W-:-:S04]  /*0190*/  IMAD.MOV R6, RZ, RZ, -R3 ;  /* 0x000000ffff067224 */ /* 0x002fc800078e0a03 */
[----:B------:R-:W-:Y:S02]  /*01a0*/  IMAD R9, R6, R7, RZ ;  /* 0x0000000706097224 */ /* 0x000fe400078e02ff */
[----:B------:R-:W-:Y:S02]  /*01b0*/  IMAD.MOV.U32 R6, RZ, RZ, R8 ;  /* 0x000000ffff067224 */ /* 0x000fe400078e0008 */
[----:B------:R-:W-:-:S06]  /*01c0*/  IMAD.HI.U32 R3, R3, R9, R2 ;  /* 0x0000000903037227 */ /* 0x000fcc00078e0002 */
[----:B------:R-:W-:-:S04]  /*01d0*/  IMAD.HI.U32 R3, R3, R6, RZ ;  /* 0x0000000603037227 */ /* 0x000fc800078e00ff */
[----:B------:R-:W-:-:S05]  /*01e0*/  IMAD R0, R3, R0, R6 ;  /* 0x0000000003007224 */ /* 0x000fca00078e0206 */
[----:B------:R-:W-:-:S13]  /*01f0*/  ISETP.GT.U32.AND P1, PT, R7, R0, PT ;  /* 0x000000000700720c */ /* 0x000fda0003f24070 */
[----:B------:R-:W-:Y:S02]  /*0200*/  @!P1 IMAD.IADD R0, R0, 0x1, -R7 ;  /* 0x0000000100009824 */ /* 0x000fe400078e0a07 */
[----:B------:R-:W-:Y:S01]  /*0210*/  @!P1 VIADD R3, R3, 0x1 ;  /* 0x0000000103039836 */ /* 0x000fe20000000000 */
[----:B------:R-:W-:Y:S02]  /*0220*/  ISETP.NE.AND P1, PT, R4, RZ, PT ;  /* 0x000000ff0400720c */ /* 0x000fe40003f25270 */
[----:B------:R-:W-:Y:S02]  /*0230*/  ISETP.GE.U32.AND P0, PT, R0, R7, PT ;  /* 0x000000070000720c */ /* 0x000fe40003f06070 */
[----:B------:R-:W-:-:S04]  /*0240*/  LOP3.LUT R0, R5, R4, RZ, 0x3c, !PT ;  /* 0x0000000405007212 */ /* 0x000fc800078e3cff */
[----:B------:R-:W-:Y:S01]  /*0250*/  ISETP.GE.AND P2, PT, R0, RZ, PT ;  /* 0x000000ff0000720c */ /* 0x000fe20003f46270 */
[----:B------:R-:W-:-:S06]  /*0260*/  VIADD R0, R48, 0x3f ;  /* 0x0000003f30007836 */ /* 0x000fcc0000000000 */
[----:B------:R-:W-:-:S04]  /*0270*/  @P0 VIADD R3, R3, 0x1 ;  /* 0x0000000103030836 */ /* 0x000fc80000000000 */
[----:B------:R-:W-:Y:S01]  /*0280*/  IMAD.MOV.U32 R8, RZ, RZ, R3 ;  /* 0x000000ffff087224 */ /* 0x000fe200078e0003 */
[----:B------:R-:W-:-:S03]  /*0290*/  SHF.R.S32.HI R3, RZ, 0x1f, R0 ;  /* 0x0000001fff037819 */ /* 0x000fc60000011400 */
[----:B------:R-:W-:Y:S01]  /*02a0*/  @!P2 IMAD.MOV R8, RZ, RZ, -R8 ;  /* 0x000000ffff08a224 */ /* 0x000fe200078e0a08 */
[----:B------:R-:W-:Y:S02]  /*02b0*/  LEA.HI R3, R3, R0, RZ, 0x6 ;  /* 0x0000000003037211 */ /* 0x000fe400078f30ff */
[----:B------:R-:W-:-:S04]  /*02c0*/  @!P1 LOP3.LUT R8, RZ, R4, RZ, 0x33, !PT ;  /* 0x00000004ff089212 */ /* 0x000fc800078e33ff */
[----:B------:R-:W-:Y:S01]  /*02d0*/  LEA.HI.SX32 R3, R3, -R8, 0x1a ;  /* 0x8000000803037211 */ /* 0x000fe200078fd2ff */
[----:B------:R-:W-:-:S03]  /*02e0*/  IMAD.MOV R6, RZ, RZ, -R8 ;  /* 0x000000ffff067224 */ /* 0x000fc600078e0a08 */
[----:B------:R-:W-:Y:S01]  /*02f0*/  VIMNMX R9, R3, 0x1, PT ;  /* 0x0000000103097848 */ /* 0x000fe20003fe0100 */
[----:B------:R-:W-:-:S03]  /*0300*/  IMAD R10, R4, R6, R5 ;  /* 0x00000006040a7224 */ /* 0x000fc600078e0205 */
[----:B------:R-:W-:Y:S02]  /*0310*/  IABS R7, R9 ;  /* 0x0000000900077213 */ /* 0x000fe40000000000 */
[----:B------:R-:W-:Y:S02]  /*0320*/  IABS R6, R10 ;  /* 0x0000000a00067213 */ /* 0x000fe40000000000 */
[----:B------:R-:W0:Y:S08]  /*0330*/  I2F.RP R0, R7 ;  /* 0x0000000700007306 */ /* 0x000e300000209400 */
[----:B0-----:R-:W0:Y:S02]  /*0340*/  MUFU.RCP R0, R0 ;  /* 0x0000000000007308 */ /* 0x001e240000001000 */
[----:B0-----:R-:W-:-:S06]  /*0350*/  VIADD R2, R0, 0xffffffe ;  /* 0x0ffffffe00027836 */ /* 0x001fcc0000000000 */
[----:B------:R0:W1:Y:S02]  /*0360*/  F2I.FTZ.U32.TRUNC.NTZ R3, R2 ;  /* 0x0000000200037305 */ /* 0x000064000021f000 */
[----:B0-----:R-:W-:Y:S02]  /*0370*/  IMAD.MOV.U32 R2, RZ, RZ, RZ ;  /* 0x000000ffff027224 */ /* 0x001fe400078e00ff */
[----:B-1----:R-:W-:-:S04]  /*0380*/  IMAD.MOV R11, RZ, RZ, -R3 ;  /* 0x000000ffff0b7224 */ /* 0x002fc800078e0a03 */
[----:B------:R-:W-:Y:S01]  /*0390*/  IMAD.MOV.U32 R4, RZ, RZ, R11 ;  /* 0x000000ffff047224 */ /* 0x000fe200078e000b */
[----:B------:R-:W-:-:S03]  /*03a0*/  IABS R11, R9 ;  /* 0x00000009000b7213 */ /* 0x000fc60000000000 */
[----:B------:R-:W-:Y:S02]  /*03b0*/  IMAD R5, R4, R7, RZ ;  /* 0x0000000704057224 */ /* 0x000fe400078e02ff */
[----:B------:R-:W-:Y:S02]  /*03c0*/  IMAD.MOV.U32 R4, RZ, RZ, R6 ;  /* 0x000000ffff047224 */ /* 0x000fe400078e0006 */
[----:B------:R-:W-:Y:S01]  /*03d0*/  IMAD.HI.U32 R3, R3, R5, R2 ;  /* 0x0000000503037227 */ /* 0x000fe200078e0002 */
[C---:B------:R-:W-:Y:S01]  /*03e0*/  LOP3.LUT R5, R156.reuse, 0x3f, RZ, 0xc0, !PT ;  /* 0x0000003f9c057812 */ /* 0x040fe200078ec0ff */
[----:B------:R-:W0:Y:S01]  /*03f0*/  LDC R6, c[0x0][0x230] ;  /* 0x00008c00ff067b82 */ /* 0x000e220000000800 */
[----:B------:R-:W-:Y:S01]  /*0400*/  LEA.HI R2, R156, 0x2e, RZ, 0x1a ;  /* 0x0000002e9c027811 */ /* 0x000fe200078fd0ff */
[----:B------:R-:W-:Y:S02]  /*0410*/  IMAD.MOV R0, RZ, RZ, -R11 ;  /* 0x000000ffff007224 */ /* 0x000fe400078e0a0b */
[----:B------:R-:W-:-:S04]  /*0420*/  IMAD.HI.U32 R3, R3, R4, RZ ;  /* 0x0000000403037227 */ /* 0x000fc800078e00ff */
[----:B------:R-:W-:Y:S01]  /*0430*/  IMAD R0, R3, R0, R4 ;  /* 0x0000000003007224 */ /* 0x000fe200078e0204 */
[----:B------:R-:W-:-:S04]  /*0440*/  LEA.HI R4, R156, 0x3e, RZ, 0x1a ;  /* 0x0000003e9c047811 */ /* 0x000fc800078fd0ff */
[----:B------:R-:W-:-:S13]  /*0450*/  ISETP.GT.U32.AND P1, PT, R7, R0, PT ;  /* 0x000000000700720c */ /* 0x000fda0003f24070 */
[----:B------:R-:W-:Y:S02]  /*0460*/  @!P1 IMAD.IADD R0, R0, 0x1, -R7 ;  /* 0x0000000100009824 */ /* 0x000fe400078e0a07 */
[----:B------:R-:W-:Y:S01]  /*0470*/  @!P1 VIADD R3, R3, 0x1 ;  /* 0x0000000103039836 */ /* 0x000fe20000000000 */
[----:B------:R-:W-:Y:S02]  /*0480*/  ISETP.NE.AND P1, PT, R9, RZ, PT ;  /* 0x000000ff0900720c */ /* 0x000fe40003f25270 */
[----:B------:R-:W-:Y:S02]  /*0490*/  ISETP.GE.U32.AND P0, PT, R0, R7, PT ;  /* 0x000000070000720c */ /* 0x000fe40003f06070 */
[----:B------:R-:W-:-:S04]  /*04a0*/  LOP3.LUT R0, R10, R9, RZ, 0x3c, !PT ;  /* 0x000000090a007212 */ /* 0x000fc800078e3cff */
[----:B------:R-:W-:-:S07]  /*04b0*/  ISETP.GE.AND P2, PT, R0, RZ, PT ;  /* 0x000000ff0000720c */ /* 0x000fce0003f46270 */
[----:B------:R-:W-:-:S06]  /*04c0*/  @P0 VIADD R3, R3, 0x1 ;  /* 0x0000000103030836 */ /* 0x000fcc0000000000 */
[----:B------:R-:W-:Y:S01]  /*04d0*/  @!P2 IMAD.MOV R3, RZ, RZ, -R3 ;  /* 0x000000ffff03a224 */ /* 0x000fe200078e0a03 */
[----:B------:R-:W-:-:S05]  /*04e0*/  @!P1 LOP3.LUT R3, RZ, R9, RZ, 0x33, !PT ;  /* 0x00000009ff039212 */ /* 0x000fca00078e33ff */
[----:B------:R-:W-:Y:S02]  /*04f0*/  IMAD.MOV R0, RZ, RZ, -R3 ;  /* 0x000000ffff007224 */ /* 0x000fe400078e0a03 */
[----:B------:R-:W-:Y:S02]  /*0500*/  IMAD.SHL.U32 R3, R3, 0x80, RZ ;  /* 0x0000008003037824 */ /* 0x000fe400078e00ff */
[----:B------:R-:W-:Y:S02]  /*0510*/  IMAD R0, R9, R0, R10 ;  /* 0x0000000009007224 */ /* 0x000fe400078e020a */
[C---:B------:R-:W-:Y:S01]  /*0520*/  IMAD.IADD R128, R3.reuse, 0x1, R2 ;  /* 0x0000000103807824 */ /* 0x040fe200078e0202 */
[----:B------:R-:W-:Y:S01]  /*0530*/  LEA.HI R2, R156, R3, RZ, 0x1a ;  /* 0x000000039c027211 */ /* 0x000fe200078fd0ff */
[----:B------:R-:W-:Y:S02]  /*0540*/  IMAD.IADD R0, R8, 0x1, R0 ;  /* 0x0000000108007824 */ /* 0x000fe400078e0200 */
[----:B------:R-:W-:-:S02]  /*0550*/  IMAD.IADD R159, R3, 0x1, R4 ;  /* 0x00000001039f7824 */ /* 0x000fc400078e0204 */
[----:B------:R-:W-:Y:S01]  /*0560*/  IMAD R16, R0, 0x40, R5 ;  /* 0x0000004000107824 */ /* 0x000fe200078e0205 */
[----:B------:R-:W-:Y:S01]  /*0570*/  SHF.R.U32.HI R0, RZ, 0x6, R156 ;  /* 0x00000006ff007819 */ /* 0x000fe2000001169c */
[C---:B------:R-:W-:Y:S02]  /*0580*/  IMAD.IADD R96, R3.reuse, 0x1, R137 ;  /* 0x0000000103607824 */ /* 0x040fe400078e0289 */
[C---:B------:R-:W-:Y:S01]  /*0590*/  IMAD.IADD R112, R3.reuse, 0x1, R136 ;  /* 0x0000000103707824 */ /* 0x040fe200078e0288 */
[----:B------:R-:W-:Y:S01]  /*05a0*/  SGXT.U32 R0, R0, 0x1 ;  /* 0x000000010000781a */ /* 0x000fe20000000000 */
[----:B------:R1:W-:Y:S01]  /*05b0*/  STL [R1+0xe8], R16 ;  /* 0x0000e81001007387 */ /* 0x0003e20000100800 */
[C---:B------:R-:W-:Y:S02]  /*05c0*/  VIADD R167, R2.reuse, 0x4e ;  /* 0x0000004e02a77836 */ /* 0x040fe40000000000 */
[C---:B------:R-:W-:Y:S01]  /*05d0*/  LOP3.LUT R18, R3.reuse, R0, RZ, 0xfc, !PT ;  /* 0x0000000003127212 */ /* 0x040fe200078efcff */
[----:B------:R1:W-:Y:S01]  /*05e0*/  STL [R1+0x8c], R128 ;  /* 0x00008c8001007387 */ /* 0x0003e20000100800 */
[C-C-:B------:R-:W-:Y:S01]  /*05f0*/  LOP3.LUT R20, R3.reuse, 0x2, R0.reuse, 0xfe, !PT ;  /* 0x0000000203147812 */ /* 0x140fe200078efe00 */
[C---:B------:R-:W-:Y:S01]  /*0600*/  VIADD R180, R2.reuse, 0x5e ;  /* 0x0000005e02b47836 */ /* 0x040fe20000000000 */
[C-C-:B------:R-:W-:Y:S01]  /*0610*/  LOP3.LUT R22, R3.reuse, 0x4, R0.reuse, 0xfe, !PT ;  /* 0x0000000403167812 */ /* 0x140fe200078efe00 */
[----:B------:R1:W-:Y:S01]  /*0620*/  STL [R1+0x6c], R159 ;  /* 0x00006c9f01007387 */ /* 0x0003e20000100800 */
[C-C-:B------:R-:W-:Y:S01]  /*0630*/  LOP3.LUT R88, R3.reuse, 0x6, R0.reuse, 0xfe, !PT ;  /* 0x0000000603587812 */ /* 0x140fe200078efe00 */
[C---:B------:R-:W-:Y:S01]  /*0640*/  VIADD R189, R2.reuse, 0x6e ;  /* 0x0000006e02bd7836 */ /* 0x040fe20000000000 */
[C-C-:B------:R-:W-:Y:S01]  /*0650*/  LOP3.LUT R90, R3.reuse, 0x8, R0.reuse, 0xfe, !PT ;  /* 0x00000008035a7812 */ /* 0x140fe200078efe00 */
[----:B------:R1:W-:Y:S01]  /*0660*/  STL [R1+0x54], R18 ;  /* 0x0000541201007387 */ /* 0x0003e20000100800 */
[C-C-:B------:R-:W-:Y:S01]  /*0670*/  LOP3.LUT R92, R3.reuse, 0xa, R0.reuse, 0xfe, !PT ;  /* 0x0000000a035c7812 */ /* 0x140fe200078efe00 */
[----:B------:R-:W-:Y:S01]  /*0680*/  VIADD R197, R2, 0x7e ;  /* 0x0000007e02c57836 */ /* 0x000fe20000000000 */
[C-C-:B------:R-:W-:Y:S01]  /*0690*/  LOP3.LUT R94, R3.reuse, 0xc, R0.reuse, 0xfe, !PT ;  /* 0x0000000c035e7812 */ /* 0x140fe200078efe00 */
[----:B------:R1:W-:Y:S01]  /*06a0*/  STL [R1+0xe4], R20 ;  /* 0x0000e41401007387 */ /* 0x0003e20000100800 */
[C-C-:B------:R-:W-:Y:S01]  /*06b0*/  LOP3.LUT R98, R3.reuse, 0x10, R0.reuse, 0xfe, !PT ;  /* 0x0000001003627812 */ /* 0x140fe200078efe00 */
[----:B0-----:R-:W-:Y:S01]  /*06c0*/  VIADD R5, R6, 0x3f ;  /* 0x0000003f06057836 */ /* 0x001fe20000000000 */
[C-C-:B------:R-:W-:Y:S01]  /*06d0*/  LOP3.LUT R100, R3.reuse, 0x12, R0.reuse, 0xfe, !PT ;  /* 0x0000001203647812 */ /* 0x140fe200078efe00 */
[----:B------:R1:W-:Y:S01]  /*06e0*/  STL [R1+0xe0], R22 ;  /* 0x0000e01601007387 */ /* 0x0003e20000100800 */
[----:B------:R-:W-:-:S02]  /*06f0*/  LOP3.LUT R102, R3, 0x14, R0, 0xfe, !PT ;  /* 0x0000001403667812 */ /* 0x000fc400078efe00 */
[C-C-:B------:R-:W-:Y:S01]  /*0700*/  LOP3.LUT R104, R3.reuse, 0x16, R0.reuse, 0xfe, !PT ;  /* 0x0000001603687812 */ /* 0x140fe200078efe00 */
[----:B------:R1:W-:Y:S01]  /*0710*/  STL [R1+0xdc], R88 ;  /* 0x0000dc5801007387 */ /* 0x0003e20000100800 */
[C-C-:B------:R-:W-:Y:S02]  /*0720*/  LOP3.LUT R106, R3.reuse, 0x18, R0.reuse, 0xfe, !PT ;  /* 0x00000018036a7812 */ /* 0x140fe400078efe00 */
[C-C-:B------:R-:W-:Y:S01]  /*0730*/  LOP3.LUT R108, R3.reuse, 0x1a, R0.reuse, 0xfe, !PT ;  /* 0x0000001a036c7812 */ /* 0x140fe200078efe00 */
[----:B------:R1:W-:Y:S01]  /*0740*/  STL [R1+0xd8], R90 ;  /* 0x0000d85a01007387 */ /* 0x0003e20000100800 */
[C-C-:B------:R-:W-:Y:S02]  /*0750*/  LOP3.LUT R110, R3.reuse, 0x1c, R0.reuse, 0xfe, !PT ;  /* 0x0000001c036e7812 */ /* 0x140fe400078efe00 */
        /* <DEDUP_REMOVED lines=21> */
[C---:B------:R-:W-:Y:S01]  /*08b0*/  LOP3.LUT R160, R18.reuse, 0x40, RZ, 0xfc, !PT ;  /* 0x0000004012a07812 */ /* 0x040fe200078efcff */
[----:B------:R1:W-:Y:S01]  /*08c0*/  STL [R1+0xb8], R106 ;  /* 0x0000b86a01007387 */ /* 0x0003e20000100800 */
[C---:B------:R-:W-:Y:S02]  /*08d0*/  LOP3.LUT R161, R18.reuse, 0x42, RZ, 0xfc, !PT ;  /* 0x0000004212a17812 */ /* 0x040fe400078efcff */
[C---:B------:R-:W-:Y:S01]  /*08e0*/  LOP3.LUT R162, R18.reuse, 0x44, RZ, 0xfc, !PT ;  /* 0x0000004412a27812 */ /* 0x040fe200078efcff */
[----:B------:R1:W-:Y:S01]  /*08f0*/  STL [R1+0xb4], R108 ;  /* 0x0000b46c01007387 */ /* 0x0003e20000100800 */
[C---:B------:R-:W-:Y:S02]  /*0900*/  LOP3.LUT R163, R18.reuse, 0x46, RZ, 0xfc, !PT ;  /* 0x0000004612a37812 */ /* 0x040fe400078efcff */
[C---:B------:R-:W-:Y:S01]  /*0910*/  LOP3.LUT R164, R18.reuse, 0x48, RZ, 0xfc, !PT ;  /* 0x0000004812a47812 */ /* 0x040fe200078efcff */
[----:B------:R1:W-:Y:S01]  /*0920*/  STL [R1+0xb0], R110 ;  /* 0x0000b06e01007387 */ /* 0x0003e20000100800 */
[----:B------:R-:W-:-:S02]  /*0930*/  LOP3.LUT R165, R18, 0x4a, RZ, 0xfc, !PT ;  /* 0x0000004a12a57812 */ /* 0x000fc400078efcff */
        /* <DEDUP_REMOVED lines=32> */
[----:B------:R-:W-:Y:S02]  /*0b40*/  LOP3.LUT R196, R18, 0x7c, RZ, 0xfc, !PT ;  /* 0x0000007c12c47812 */ /* 0x000fe400078efcff */
[----:B------:R-:W-:Y:S01]  /*0b50*/  ISETP.GT.AND P0, PT, R5, 0x3f, PT ;  /* 0x0000003f0500780c */ /* 0x000fe20003f04270 */
        /* <DEDUP_REMOVED lines=40> */
[----:B------:R-:W-:-:S03]  /*0de0*/  LOP3.LUT R76, R0, 0x3c, RZ, 0xfc, !PT ;  /* 0x0000003c004c7812 */ /* 0x000fc600078efcff */
[----:B------:R1:W-:Y:S04]  /*0df0*/  STL [R1+0x140], R166 ;  /* 0x000140a601007387 */ /* 0x0003e80000100800 */
        /* <DEDUP_REMOVED lines=20> */
[----:B------:R1:W-:Y:S01]  /*0f40*/  STL [R1+0xec], R196 ;  /* 0x0000ecc401007387 */ /* 0x0003e20000100800 */
[----:B------:R-:W-:Y:S05]  /*0f50*/  @P0 BRA `(.L_x_0) ;  /* 0x00000000008c0947 */ /* 0x000fea0003800000 */
[----:B------:R-:W-:Y:S01]  /*0f60*/  IMAD.SHL.U32 R0, R156, 0x8, RZ ;  /* 0x000000089c007824 */ /* 0x000fe200078e00ff */
[----:B------:R-:W-:Y:S02]  /*0f70*/  CS2R R24, SRZ ;  /* 0x0000000000187805 */ /* 0x000fe4000001ff00 */
[----:B------:R-:W-:Y:S02]  /*0f80*/  CS2R R26, SRZ ;  /* 0x00000000001a7805 */ /* 0x000fe4000001ff00 */
[----:B------:R-:W-:Y:S02]  /*0f90*/  CS2R R28, SRZ ;  /* 0x00000000001c7805 */ /* 0x000fe4000001ff00 */
[----:B------:R-:W-:Y:S01]  /*0fa0*/  CS2R R30, SRZ ;  /* 0x00000000001e7805 */ /* 0x000fe2000001ff00 */
[----:B------:R0:W-:Y:S01]  /*0fb0*/  STL [R1+0x158], R0 ;  /* 0x0001580001007387 */ /* 0x0001e20000100800 */
[----:B------:R-:W-:Y:S02]  /*0fc0*/  CS2R R32, SRZ ;  /* 0x0000000000207805 */ /* 0x000fe4000001ff00 */
[----:B------:R-:W-:-:S02]  /*0fd0*/  CS2R R34, SRZ ;  /* 0x0000000000227805 */ /* 0x000fc4000001ff00 */
[----:B------:R-:W-:Y:S02]  /*0fe0*/  CS2R R36, SRZ ;  /* 0x0000000000247805 */ /* 0x000fe4000001ff00 */
[----:B------:R-:W-:Y:S02]  /*0ff0*/  CS2R R38, SRZ ;  /* 0x0000000000267805 */ /* 0x000fe4000001ff00 */
[----:B------:R-:W-:Y:S02]  /*1000*/  CS2R R40, SRZ ;  /* 0x0000000000287805 */ /* 0x000fe4000001ff00 */
[----:B------:R-:W-:Y:S02]  /*1010*/  CS2R R42, SRZ ;  /* 0x00000000002a7805 */ /* 0x000fe4000001ff00 */
        /* <DEDUP_REMOVED lines=21> */
[----:B------:R-:W-:Y:S01]  /*1170*/  CS2R R86, SRZ ;  /* 0x0000000000567805 */ /* 0x000fe2000001ff00 */
[----:B0-----:R-:W-:Y:S06]  /*1180*/  BRA `(.L_x_1) ;  /* 0x0000007c007c7947 */ /* 0x001fec0003800000 */
.L_x_0:
[----:B------:R-:W-:Y:S01]  /*1190*/  IABS R2, R49 ;  /* 0x0000003100027213 */ /* 0x000fe20000000000 */
[----:B------:R-:W-:Y:S01]  /*11a0*/  ULDC UR4, c[0x0][0x240] ;  /* 0x0000900000047ab9 */ /* 0x000fe20000000800 */
[----:B------:R-:W-:Y:S01]  /*11b0*/  IABS R3, R48 ;  /* 0x0000003000037213 */ /* 0x000fe20000000000 */
[----:B------:R-:W-:Y:S01]  /*11c0*/  ULDC.64 UR8, c[0x0][0x218] ;  /* 0x0000860000087ab9 */ /* 0x000fe20000000a00 */
[----:B------:R-:W0:Y:S01]  /*11d0*/  I2F.RP R4, R2 ;  /* 0x0000000200047306 */ /* 0x000e220000209400 */
[----:B------:R-:W-:Y:S01]  /*11e0*/  IABS R12, R197 ;  /* 0x000000c5000c7213 */ /* 0x000fe20000000000 */
[----:B------:R-:W-:Y:S01]  /*11f0*/  ULDC UR5, c[0x0][0x234] ;  /* 0x00008d0000057ab9 */ /* 0x000fe20000000800 */
[----:B------:R-:W-:Y:S01]  /*1200*/  IABS R13, R196 ;  /* 0x000000c4000d7213 */ /* 0x000fe20000000000 */
[----:B------:R-:W-:Y:S01]  /*1210*/  ULDC UR15, c[0x0][0x238] ;  /* 0x00008e00000f7ab9 */ /* 0x000fe20000000800 */
[----:B------:R-:W-:Y:S01]  /*1220*/  IABS R15, R195 ;  /* 0x000000c3000f7213 */ /* 0x000fe20000000000 */
[----:B------:R-:W-:Y:S01]  /*1230*/  ULDC.64 UR6, c[0x0][0x210] ;  /* 0x0000840000067ab9 */ /* 0x000fe20000000a00 */
[----:B------:R-:W-:Y:S01]  /*1240*/  IABS R19, R192 ;  /* 0x000000c000137213 */ /* 0x000fe20000000000 */
[----:B------:R-:W2:Y:S01]  /*1250*/  I2F.RP R10, R3 ;  /* 0x00000003000a7306 */ /* 0x000ea20000209400 */
[----:B------:R-:W-:Y:S01]  /*1260*/  IABS R21, R191 ;  /* 0x000000bf00157213 */ /* 0x000fe20000000000 */
[----:B------:R-:W-:Y:S01]  /*1270*/  IMAD R130, R130, UR15, RZ ;  /* 0x0000000f82827c24 */ /* 0x000fe2000f8e02ff */
[----:B------:R-:W-:Y:S01]  /*1280*/  IABS R23, R190 ;  /* 0x000000be00177213 */ /* 0x000fe20000000000 */
[----:B------:R-:W-:Y:S01]  /*1290*/  IMAD R130, R133, UR15, RZ ;  /* 0x0000000f85827c24 */ /* 0x000fe2000f8e02ff */
[----:B------:R-:W-:Y:S01]  /*12a0*/  IABS R25, R189 ;  /* 0x000000bd00197213 */ /* 0x000fe20000000000 */
[----:B------:R-:W-:Y:S01]  /*12b0*/  IMAD R130, R135, UR15, RZ ;  /* 0x0000000f87827c24 */ /* 0x000fe2000f8e02ff */
[----:B------:R-:W-:Y:S01]  /*12c0*/  IABS R27, R188 ;  /* 0x000000bc001b7213 */ /* 0x000fe20000000000 */
[----:B0-----:R-:W0:Y:S01]  /*12d0*/  MUFU.RCP R4, R4 ;  /* 0x0000000400047308 */ /* 0x001e220000001000 */
[----:B------:R-:W-:Y:S01]  /*12e0*/  IABS R29, R187 ;  /* 0x000000bb001d7213 */ /* 0x000fe20000000000 */
[----:B------:R-:W-:Y:S01]  /*12f0*/  IMAD R130, R0, UR15, RZ ;  /* 0x0000000f00827c24 */ /* 0x000fe2000f8e02ff */
[----:B------:R-:W-:Y:S01]  /*1300*/  IABS R31, R186 ;  /* 0x000000ba001f7213 */ /* 0x000fe20000000000 */
[----:B------:R-:W-:Y:S01]  /*1310*/  IMAD R130, R150, UR15, RZ ;  /* 0x0000000f96827c24 */ /* 0x000fe2000f8e02ff */
[----:B------:R-:W-:Y:S01]  /*1320*/  IABS R33, R185 ;  /* 0x000000b900217213 */ /* 0x000fe20000000000 */
[----:B------:R-:W-:Y:S01]  /*1330*/  ULDC UR13, c[0x0][0x23c] ;  /* 0x00008f00000d7ab9 */ /* 0x000fe20000000800 */
[----:B------:R-:W-:Y:S01]  /*1340*/  IABS R35, R184 ;  /* 0x000000b800237213 */ /* 0x000fe20000000000 */
[----:B--2---:R-:W2:Y:S01]  /*1350*/  MUFU.RCP R10, R10 ;  /* 0x0000000a000a7308 */ /* 0x004ea20000001000 */
[----:B------:R-:W-:Y:S01]  /*1360*/  IABS R37, R183 ;  /* 0x000000b700257213 */ /* 0x000fe20000000000 */
[----:B------:R-:W-:Y:S01]  /*1370*/  IMAD R130, R144, UR15, RZ ;  /* 0x0000000f90827c24 */ /* 0x000fe2000f8e02ff */
[----:B------:R-:W-:Y:S01]  /*1380*/  IABS R39, R182 ;  /* 0x000000b600277213 */ /* 0x000fe20000000000 */
[----:B------:R-:W-:Y:S01]  /*1390*/  IMAD R130, R138, UR15, RZ ;  /* 0x0000000f8a827c24 */ /* 0x000fe2000f8e02ff */
[----:B------:R-:W-:Y:S01]  /*13a0*/  IABS R41, R180 ;  /* 0x000000b400297213 */ /* 0x000fe20000000000 */
[----:B------:R-:W-:Y:S01]  /*13b0*/  ULDC UR18, c[0x0][0x238] ;  /* 0x00008e0000127ab9 */ /* 0x000fe20000000800 */
[----:B------:R-:W-:Y:S01]  /*13c0*/  IABS R43, R178 ;  /* 0x000000b2002b7213 */ /* 0x000fe20000000000 */
[----:B------:R-:W-:Y:S01]  /*13d0*/  USHF.L.U32 UR13, UR13, 0x6, URZ ;  /* 0x000000060d0d7899 */ /* 0x000fe2000800063f */
[----:B0-----:R-:W-:Y:S01]  /*13e0*/  VIADD R6, R4, 0xffffffe ;  /* 0x0ffffffe04067836 */ /* 0x001fe20000000000 */
[----:B------:R-:W-:-:S02]  /*13f0*/  IABS R45, R176 ;  /* 0x000000b0002d7213 */ /* 0x000fc40000000000 */
[----:B------:R-:W-:Y:S01]  /*1400*/  IABS R47, R174 ;  /* 0x000000ae002f7213 */ /* 0x000fe20000000000 */
[----:B------:R0:W3:Y:S01]  /*1410*/  F2I.FTZ.U32.TRUNC.NTZ R7, R6 ;  /* 0x0000000600077305 */ /* 0x0000e2000021f000 */
[----:B------:R-:W-:Y:S02]  /*1420*/  IABS R51, R172 ;  /* 0x000000ac00337213 */ /* 0x000fe40000000000 */
[----:B------:R-:W-:Y:S01]  /*1430*/  IABS R53, R170 ;  /* 0x000000aa00357213 */ /* 0x000fe20000000000 */
[----:B--2---:R-:W-:Y:S01]  /*1440*/  VIADD R8, R10, 0xffffffe ;  /* 0x0ffffffe0a087836 */ /* 0x004fe20000000000 */
[----:B------:R-:W-:Y:S02]  /*1450*/  IABS R55, R169 ;  /* 0x000000a900377213 */ /* 0x000fe40000000000 */
[----:B------:R-:W-:Y:S01]  /*1460*/  IABS R57, R168 ;  /* 0x000000a800397213 */ /* 0x000fe20000000000 */
[----:B------:R-:W2:Y:S01]  /*1470*/  F2I.FTZ.U32.TRUNC.NTZ R9, R8 ;  /* 0x0000000800097305 */ /* 0x000ea2000021f000 */
[----:B0-----:R-:W-:Y:S01]  /*1480*/  IMAD.MOV.U32 R6, RZ, RZ, RZ ;  /* 0x000000ffff067224 */ /* 0x001fe200078e00ff */
[----:B------:R-:W-:-:S02]  /*1490*/  IABS R59, R167 ;  /* 0x000000a7003b7213 */ /* 0x000fc40000000000 */
[----:B------:R-:W-:Y:S02]  /*14a0*/  IABS R61, R166 ;  /* 0x000000a6003d7213 */ /* 0x000fe40000000000 */
[----:B------:R-:W-:Y:S01]  /*14b0*/  IABS R63, R165 ;  /* 0x000000a5003f7213 */ /* 0x000fe20000000000 */
[--C-:B---3--:R-:W-:Y:S01]  /*14c0*/  IMAD.MOV R11, RZ, RZ, -R7.reuse ;  /* 0x000000ffff0b7224 */ /* 0x108fe200078e0a07 */
[----:B------:R-:W-:Y:S02]  /*14d0*/  IABS R65, R164 ;  /* 0x000000a400417213 */ /* 0x000fe40000000000 */
[----:B------:R-:W-:Y:S01]  /*14e0*/  IABS R67, R163 ;  /* 0x000000a300437213 */ /* 0x000fe20000000000 */
[----:B------:R-:W-:Y:S01]  /*14f0*/  IMAD R11, R11, R2, RZ ;  /* 0x000000020b0b7224 */ /* 0x000fe200078e02ff */
[----:B------:R-:W-:Y:S02]  /*1500*/  IABS R69, R162 ;  /* 0x000000a200457213 */ /* 0x000fe40000000000 */
[----:B------:R-:W-:Y:S01]  /*1510*/  IABS R71, R161 ;  /* 0x000000a100477213 */ /* 0x000fe20000000000 */
[----:B------:R-:W-:Y:S01]  /*1520*/  IMAD.HI.U32 R4, R7, R11, R6 ;  /* 0x0000000b07047227 */ /* 0x000fe200078e0006 */
[----:B------:R-:W-:-:S02]  /*1530*/  IABS R73, R160 ;  /* 0x000000a000497213 */ /* 0x000fc40000000000 */
[----:B------:R-:W-:Y:S01]  /*1540*/  IABS R75, R159 ;  /* 0x0000009f004b7213 */ /* 0x000fe20000000000 */
[----:B------:R-:W-:Y:S01]  /*1550*/  IMAD.MOV.U32 R11, RZ, RZ, R12 ;  /* 0x000000ffff0b7224 */ /* 0x000fe200078e000c */
[----:B------:R-:W-:Y:S01]  /*1560*/  IABS R89, R158 ;  /* 0x0000009e00597213 */ /* 0x000fe20000000000 */
[----:B--2---:R-:W-:Y:S01]  /*1570*/  IMAD.MOV R8, RZ, RZ, -R9 ;  /* 0x000000ffff087224 */ /* 0x004fe200078e0a09 */
[----:B------:R-:W-:Y:S01]  /*1580*/  IABS R91, R157 ;  /* 0x0000009d005b7213 */ /* 0x000fe20000000000 */
[----:B------:R-:W-:Y:S01]  /*1590*/  IMAD.HI.U32 R6, R4, R11, RZ ;  /* 0x0000000b04067227 */ /* 0x000fe200078e00ff */
[----:B------:R-:W-:Y:S02]  /*15a0*/  IABS R93, R155 ;  /* 0x0000009b005d7213 */ /* 0x000fe40000000000 */
[----:B------:R-:W-:Y:S01]  /*15b0*/  IABS R95, R153 ;  /* 0x00000099005f7213 */ /* 0x000fe20000000000 */
[----:B------:R-:W-:Y:S01]  /*15c0*/  IMAD R17, R8, R3, RZ ;  /* 0x0000000308117224 */ /* 0x000fe200078e02ff */
[----:B------:R-:W-:Y:S01]  /*15d0*/  IABS R97, R151 ;  /* 0x0000009700617213 */ /* 0x000fe20000000000 */
[----:B------:R-:W-:Y:S01]  /*15e0*/  IMAD.MOV.U32 R8, RZ, RZ, RZ ;  /* 0x000000ffff087224 */ /* 0x000fe200078e00ff */
[----:B------:R-:W-:Y:S01]  /*15f0*/  IABS R99, R149 ;  /* 0x0000009500637213 */ /* 0x000fe20000000000 */
[----:B------:R-:W-:Y:S01]  /*1600*/  IMAD.HI.U32 R7, R4, R13, RZ ;  /* 0x0000000d04077227 */ /* 0x000fe200078e00ff */
[----:B------:R-:W-:-:S02]  /*1610*/  IABS R101, R147 ;  /* 0x0000009300657213 */ /* 0x000fc40000000000 */
[----:B------:R-:W-:Y:S01]  /*1620*/  IABS R103, R128 ;  /* 0x0000008000677213 */ /* 0x000fe20000000000 */
[----:B------:R-:W-:Y:S01]  /*1630*/  IMAD.MOV R10, RZ, RZ, -R6 ;  /* 0x000000ffff0a7224 */ /* 0x000fe200078e0a06 */
[----:B------:R-:W-:Y:S01]  /*1640*/  IABS R105, R126 ;  /* 0x0000007e00697213 */ /* 0x000fe20000000000 */
[----:B------:R-:W-:Y:S01]  /*1650*/  IMAD.HI.U32 R6, R9, R17, R8 ;  /* 0x0000001109067227 */ /* 0x000fe200078e0008 */
[----:B------:R-:W-:Y:S02]  /*1660*/  IABS R17, R193 ;  /* 0x000000c100117213 */ /* 0x000fe40000000000 */
[----:B------:R-:W-:Y:S01]  /*1670*/  IABS R107, R124 ;  /* 0x0000007c006b7213 */ /* 0x000fe20000000000 */
[----:B------:R-:W-:Y:S01]  /*1680*/  IMAD.MOV R9, RZ, RZ, -R7 ;  /* 0x000000ffff097224 */ /* 0x000fe200078e0a07 */
[----:B------:R-:W-:Y:S01]  /*1690*/  IABS R109, R122 ;  /* 0x0000007a006d7213 */ /* 0x000fe20000000000 */
[----:B------:R-:W-:Y:S01]  /*16a0*/  IMAD R7, R2, R10, R11 ;  /* 0x0000000a02077224 */ /* 0x000fe200078e020b */
[----:B------:R-:W-:Y:S01]  /*16b0*/  IABS R10, R194 ;  /* 0x000000c2000a7213 */ /* 0x000fe20000000000 */
[----:B------:R-:W-:Y:S01]  /*16c0*/  IMAD.HI.U32 R8, R4, R15, RZ ;  /* 0x0000000f04087227 */ /* 0x000fe200078e00ff */
[----:B------:R-:W-:-:S02]  /*16d0*/  IABS R111, R120 ;  /* 0x00000078006f7213 */ /* 0x000fc40000000000 */
[----:B------:R-:W-:Y:S01]  /*16e0*/  IABS R113, R118 ;  /* 0x0000007600717213 */ /* 0x000fe20000000000 */
[----:B------:R-:W-:Y:S01]  /*16f0*/  IMAD.MOV R8, RZ, RZ, -R8 ;  /* 0x000000ffff087224 */ /* 0x000fe200078e0a08 */
[----:B------:R-:W-:Y:S01]  /*1700*/  IABS R115, R116 ;  /* 0x0000007400737213 */ /* 0x000fe20000000000 */
[----:B------:R-:W-:Y:S01]  /*1710*/  IMAD R9, R2, R9, R13 ;  /* 0x0000000902097224 */ /* 0x000fe200078e020d */
[----:B------:R-:W-:Y:S01]  /*1720*/  IABS R117, R114 ;  /* 0x0000007200757213 */ /* 0x000fe20000000000 */
[----:B------:R-:W-:Y:S01]  /*1730*/  IMAD.MOV.U32 R13, RZ, RZ, R10 ;  /* 0x000000ffff0d7224 */ /* 0x000fe200078e000a */
[----:B------:R-:W-:Y:S01]  /*1740*/  IABS R119, R112 ;  /* 0x0000007000777213 */ /* 0x000fe20000000000 */
[----:B------:R-:W-:Y:S01]  /*1750*/  IMAD.HI.U32 R10, R4, R17, RZ ;  /* 0x00000011040a7227 */ /* 0x000fe200078e00ff */
[----:B------:R-:W-:Y:S02]  /*1760*/  IABS R121, R110 ;  /* 0x0000006e00797213 */ /* 0x000fe40000000000 */
        /* <DEDUP_REMOVED lines=8> */
[C---:B------:R-:W-:Y:S01]  /*17f0*/  IMAD.HI.U32 R12, R4.reuse, R19, RZ ;  /* 0x00000013040c7227 */ /* 0x040fe200078e00ff */
[----:B------:R-:W-:Y:S02]  /*1800*/  IABS R141, R98 ;  /* 0x00000062008d7213 */ /* 0x000fe40000000000 */
[----:B------:R-:W-:Y:S01]  /*1810*/  IABS R143, R96 ;  /* 0x00000060008f7213 */ /* 0x000fe20000000000 */
[----:B------:R-:W-:Y:S01]  /*1820*/  IMAD.MOV R14, RZ, RZ, -R8 ;  /* 0x000000ffff0e7224 */ /* 0x000fe200078e0a08 */
[----:B------:R-:W-:Y:S01]  /*1830*/  IABS R145, R94 ;  /* 0x0000005e00917213 */ /* 0x000fe20000000000 */
[----:B------:R-:W-:Y:S01]  /*1840*/  IMAD.HI.U32 R8, R4, R21, RZ ;  /* 0x0000001504087227 */ /* 0x000fe200078e00ff */
[----:B------:R-:W-:-:S02]  /*1850*/  IABS R181, R18 ;  /* 0x0000001200b57213 */ /* 0x000fc40000000000 */
[C---:B------:R-:W-:Y:S01]  /*1860*/  ISETP.GT.U32.AND P1, PT, R2.reuse, R7, PT ;  /* 0x000000070200720c */ /* 0x040fe20003f24070 */
[C---:B------:R-:W-:Y:S01]  /*1870*/  IMAD R15, R2.reuse, R10, R17 ;  /* 0x0000000a020f7224 */ /* 0x040fe200078e0211 */
[----:B------:R-:W-:Y:S01]  /*1880*/  ISETP.GT.U32.AND P0, PT, R2, R9, PT ;  /* 0x000000090200720c */ /* 0x000fe20003f04070 */
[----:B------:R-:W-:Y:S01]  /*1890*/  IMAD.HI.U32 R10, R4, R23, RZ ;  /* 0x00000017040a7227 */ /* 0x000fe200078e00ff */
[C---:B------:R-:W-:Y:S02]  /*18a0*/  ISETP.GT.U32.AND P4, PT, R2.reuse, R11, PT ;  /* 0x0000000b0200720c */ /* 0x040fe40003f84070 */
[C---:B------:R-:W-:Y:S01]  /*18b0*/  ISETP.GT.U32.AND P5, PT, R2.reuse, R15, PT ;  /* 0x0000000f0200720c */ /* 0x040fe20003fa4070 */
[----:B------:R-:W-:Y:S01]  /*18c0*/  IMAD.MOV R12, RZ, RZ, -R12 ;  /* 0x000000ffff0c7224 */ /* 0x000fe200078e0a0c */
[----:B------:R-:W-:Y:S01]  /*18d0*/  IABS R171, R92 ;  /* 0x0000005c00ab7213 */ /* 0x000fe20000000000 */
[----:B------:R-:W-:Y:S01]  /*18e0*/  IMAD.MOV R8, RZ, RZ, -R8 ;  /* 0x000000ffff087224 */ /* 0x000fe200078e0a08 */
[----:B------:R-:W-:Y:S01]  /*18f0*/  IABS R173, R90 ;  /* 0x0000005a00ad7213 */ /* 0x000fe20000000000 */
[----:B------:R-:W-:Y:S01]  /*1900*/  IMAD.MOV R10, RZ, RZ, -R10 ;  /* 0x000000ffff0a7224 */ /* 0x000fe200078e0a0a */
[----:B------:R-:W-:Y:S01]  /*1910*/  IABS R175, R88 ;  /* 0x0000005800af7213 */ /* 0x000fe20000000000 */
[C---:B------:R-:W-:Y:S01]  /*1920*/  IMAD R17, R2.reuse, R12, R19 ;  /* 0x0000000c02117224 */ /* 0x040fe200078e0213 */
[----:B------:R-:W-:Y:S01]  /*1930*/  IABS R177, R22 ;  /* 0x0000001600b17213 */ /* 0x000fe20000000000 */
[C---:B------:R-:W-:Y:S01]  /*1940*/  IMAD R19, R2.reuse, R8, R21 ;  /* 0x0000000802137224 */ /* 0x040fe200078e0215 */
[----:B------:R-:W-:Y:S01]  /*1950*/  IABS R179, R20 ;  /* 0x0000001400b37213 */ /* 0x000fe20000000000 */
[C---:B------:R-:W-:Y:S01]  /*1960*/  IMAD R21, R2.reuse, R10, R23 ;  /* 0x0000000a02157224 */ /* 0x040fe200078e0217 */
[----:B------:R-:W-:Y:S01]  /*1970*/  ISETP.GT.U32.AND P6, PT, R2, R17, PT ;  /* 0x000000110200720c */ /* 0x000fe20003fc4070 */
[----:B------:R-:W-:-:S04]  /*1980*/  IMAD.HI.U32 R8, R4, R25, RZ ;  /* 0x0000001904087227 */ /* 0x000fc800078e00ff */
[----:B------:R-:W-:-:S04]  /*1990*/  IMAD.HI.U32 R10, R4, R27, RZ ;  /* 0x0000001b040a7227 */ /* 0x000fc800078e00ff */
[----:B------:R-:W-:Y:S02]  /*19a0*/  IMAD.MOV R23, RZ, RZ, -R8 ;  /* 0x000000ffff177224 */ /* 0x000fe400078e0a08 */
[----:B------:R-:W-:Y:S02]  /*19b0*/  IMAD.MOV R10, RZ, RZ, -R10 ;  /* 0x000000ffff0a7224 */ /* 0x000fe400078e0a0a */
[----:B------:R-:W-:-:S04]  /*19c0*/  IMAD.HI.U32 R12, R4, R29, RZ ;  /* 0x0000001d040c7227 */ /* 0x000fc800078e00ff */
[----:B------:R-:W-:Y:S02]  /*19d0*/  IMAD R23, R2, R23, R25 ;  /* 0x0000001702177224 */ /* 0x000fe400078e0219 */
[----:B------:R-:W-:-:S04]  /*19e0*/  IMAD.HI.U32 R8, R4, R31, RZ ;  /* 0x0000001f04087227 */ /* 0x000fc800078e00ff */
[----:B------:R-:W-:Y:S02]  /*19f0*/  IMAD R25, R2, R10, R27 ;  /* 0x0000000a02197224 */ /* 0x000fe400078e021b */
[----:B------:R-:W-:-:S04]  /*1a00*/  IMAD.HI.U32 R10, R4, R33, RZ ;  /* 0x00000021040a7227 */ /* 0x000fc800078e00ff */
[----:B------:R-:W-:Y:S02]  /*1a10*/  IMAD.MOV R12, RZ, RZ, -R12 ;  /* 0x000000ffff0c7224 */ /* 0x000fe400078e0a0c */
[----:B------:R-:W-:Y:S02]  /*1a20*/  IMAD.MOV R8, RZ, RZ, -R8 ;  /* 0x000000ffff087224 */ /* 0x000fe400078e0a08 */
[----:B------:R-:W-:Y:S02]  /*1a30*/  IMAD.MOV R10, RZ, RZ, -R10 ;  /* 0x000000ffff0a7224 */ /* 0x000fe400078e0a0a */
[C---:B------:R-:W-:Y:S02]  /*1a40*/  IMAD R27, R2.reuse, R12, R29 ;  /* 0x0000000c021b7224 */ /* 0x040fe400078e021d */
[C---:B------:R-:W-:Y:S02]  /*1a50*/  IMAD R29, R2.reuse, R8, R31 ;  /* 0x00000008021d7224 */ /* 0x040fe400078e021f */
[----:B------:R-:W-:-:S02]  /*1a60*/  IMAD R31, R2, R10, R33 ;  /* 0x0000000a021f7224 */ /* 0x000fc400078e0221 */
        /* <DEDUP_REMOVED lines=136> */
[C---:B------:R-:W-:Y:S02]  /*22f0*/  IMAD R13, R2.reuse, R14, R13 ;  /* 0x0000000e020d7224 */ /* 0x040fe400078e020d */
[----:B------:R-:W-:Y:S02]  /*2300*/  IMAD.MOV R14, RZ, RZ, -R10 ;  /* 0x000000ffff0e7224 */ /* 0x000fe400078e0a0a */
[--C-:B------:R-:W-:Y:S01]  /*2310*/  @!P1 IMAD.IADD R7, R7, 0x1, -R2.reuse ;  /* 0x0000000107079824 */ /* 0x100fe200078e0a02 */
[C---:B------:R-:W-:Y:S01]  /*2320*/  ISETP.GT.U32.AND P3, PT, R2.reuse, R13, PT ;  /* 0x0000000d0200720c */ /* 0x040fe20003f64070 */
[C---:B------:R-:W-:Y:S01]  /*2330*/  IMAD R181, R2.reuse, R14, R181 ;  /* 0x0000000e02b57224 */ /* 0x040fe200078e02b5 */
[C---:B------:R-:W-:Y:S01]  /*2340*/  ISETP.GT.U32.AND P1, PT, R2.reuse, R21, PT ;  /* 0x000000150200720c */ /* 0x040fe20003f24070 */
[--C-:B------:R-:W-:Y:S01]  /*2350*/  @!P0 IMAD.IADD R9, R9, 0x1, -R2.reuse ;  /* 0x0000000109098824 */ /* 0x100fe200078e0a02 */
[C---:B------:R-:W-:Y:S01]  /*2360*/  ISETP.GT.U32.AND P0, PT, R2.reuse, R23, PT ;  /* 0x000000170200720c */ /* 0x040fe20003f04070 */
[--C-:B------:R-:W-:Y:S01]  /*2370*/  @!P5 IMAD.IADD R15, R15, 0x1, -R2.reuse ;  /* 0x000000010f0fd824 */ /* 0x100fe200078e0a02 */
[C---:B------:R-:W-:Y:S01]  /*2380*/  ISETP.GT.U32.AND P2, PT, R2.reuse, R181, PT ;  /* 0x000000b50200720c */ /* 0x040fe20003f44070 */
[--C-:B------:R-:W-:Y:S01]  /*2390*/  @!P4 IMAD.IADD R11, R11, 0x1, -R2.reuse ;  /* 0x000000010b0bc824 */ /* 0x100fe200078e0a02 */
[C---:B------:R-:W-:Y:S01]  /*23a0*/  ISETP.GT.U32.AND P5, PT, R2.reuse, R29, PT ;  /* 0x0000001d0200720c */ /* 0x040fe20003fa4070 */
[----:B------:R-:W-:Y:S01]  /*23b0*/  @!P6 IMAD.IADD R17, R17, 0x1, -R2 ;  /* 0x000000011111e824 */ /* 0x000fe200078e0a02 */
[----:B------:R-:W-:Y:S01]  /*23c0*/  ISETP.GT.U32.AND P4, PT, R2, R25, PT ;  /* 0x000000190200720c */ /* 0x000fe20003f84070 */
[----:B------:R-:W-:-:S04]  /*23d0*/  IMAD.HI.U32 R8, R4, R171, RZ ;  /* 0x000000ab04087227 */ /* 0x000fc800078e00ff */
[--C-:B------:R-:W-:Y:S01]  /*23e0*/  @!P3 IMAD.IADD R13, R13, 0x1, -R2.reuse ;  /* 0x000000010d0db824 */ /* 0x100fe200078e0a02 */
[C---:B------:R-:W-:Y:S01]  /*23f0*/  ISETP.GT.U32.AND P3, PT, R2.reuse, R27, PT ;  /* 0x0000001b0200720c */ /* 0x040fe20003f64070 */
        /* <DEDUP_REMOVED lines=10> */
[----:B------:R-:W-:Y:S01]  /*24a0*/  IMAD.HI.U32 R10, R4, R173, RZ ;  /* 0x000000ad040a7227 */ /* 0x000fe200078e00ff */
[----:B------:R-:W-:-:S03]  /*24b0*/  ISETP.GT.U32.AND P6, PT, R2, R181, PT ;  /* 0x000000b50200720c */ /* 0x000fc60003fc4070 */
        /* <DEDUP_REMOVED lines=35> */
[----:B------:R-:W-:Y:S01]  /*26f0*/  ISETP.GT.U32.AND P0, PT, R2, R53, PT ;  /* 0x000000350200720c */ /* 0x000fe20003f04070 */
[----:B------:R-:W-:-:S02]  /*2700*/  @!P5 IMAD.IADD R45, R45, 0x1, -R2 ;  /* 0x000000012d2dd824 */ /* 0x000fc400078e0a02 */
        /* <DEDUP_REMOVED lines=11> */
[C---:B------:R-:W-:Y:S01]  /*27c0*/  ISETP.GT.U32.AND P5, PT, R2.reuse, R33, PT ;  /* 0x000000210200720c */ /* 0x040fe20003fa4070 */
[----:B------:R-:W-:Y:S01]  /*27d0*/  IMAD.MOV R12, RZ, RZ, -R8 ;  /* 0x000000ffff0c7224 */ /* 0x000fe200078e0a08 */
        /* <DEDUP_REMOVED lines=124> */
[----:B------:R-:W-:-:S04]  /*2fa0*/  IMAD.HI.U32 R4, R4, R179, RZ ;  /* 0x000000b304047227 */ /* 0x000fc800078e00ff */
[--C-:B------:R-:W-:Y:S01]  /*2fb0*/  @!P0 IMAD.IADD R109, R109, 0x1, -R2.reuse ;  /* 0x000000016d6d8824 */ /* 0x100fe200078e0a02 */
[C---:B------:R-:W-:Y:S01]  /*2fc0*/  ISETP.GT.U32.AND P0, PT, R2.reuse, R123, PT ;  /* 0x0000007b0200720c */ /* 0x040fe20003f04070 */
[--C-:B------:R-:W-:Y:S01]  /*2fd0*/  @!P2 IMAD.IADD R111, R111, 0x1, -R2.reuse ;  /* 0x000000016f6fa824 */ /* 0x100fe200078e0a02 */
[C---:B------:R-:W-:Y:S01]  /*2fe0*/  ISETP.GT.U32.AND P2, PT, R2.reuse, R125, PT ;  /* 0x0000007d0200720c */ /* 0x040fe20003f44070 */
[----:B------:R-:W-:Y:S01]  /*2ff0*/  @!P5 IMAD.IADD R117, R117, 0x1, -R2 ;  /* 0x000000017575d824 */ /* 0x000fe200078e0a02 */
[C---:B------:R-:W-:Y:S01]  /*3000*/  ISETP.GT.U32.AND P5, PT, R2.reuse, R139, PT ;  /* 0x0000008b0200720c */ /* 0x040fe20003fa4070 */
[----:B------:R-:W-:Y:S02]  /*3010*/  IMAD.MOV R4, RZ, RZ, -R4 ;  /* 0x000000ffff047224 */ /* 0x000fe400078e0a04 */
[--C-:B------:R-:W-:Y:S01]  /*3020*/  @!P4 IMAD.IADD R115, R115, 0x1, -R2.reuse ;  /* 0x000000017373c824 */ /* 0x100fe200078e0a02 */
[C---:B------:R-:W-:Y:S01]  /*3030*/  ISETP.GT.U32.AND P4, PT, R2.reuse, R129, PT ;  /* 0x000000810200720c */ /* 0x040fe20003f84070 */
[C---:B------:R-:W-:Y:S01]  /*3040*/  IMAD R179, R2.reuse, R4, R179 ;  /* 0x0000000402b37224 */ /* 0x040fe200078e02b3 */
[----:B------:R-:W-:Y:S01]  /*3050*/  IABS R4, R16 ;  /* 0x0000001000047213 */ /* 0x000fe20000000000 */
[----:B------:R-:W-:Y:S01]  /*3060*/  @!P3 IMAD.IADD R113, R113, 0x1, -R2 ;  /* 0x000000017171b824 */ /* 0x000fe200078e0a02 */
[C---:B------:R-:W-:Y:S01]  /*3070*/  ISETP.GT.U32.AND P3, PT, R2.reuse, R127, PT ;  /* 0x0000007f0200720c */ /* 0x040fe20003f64070 */
[----:B------:R-:W-:-:S02]  /*3080*/  IMAD R171, R2, R12, R171 ;  /* 0x0000000c02ab7224 */ /* 0x000fc400078e02ab */
[C---:B------:R-:W-:Y:S02]  /*3090*/  IMAD R173, R2.reuse, R14, R173 ;  /* 0x0000000e02ad7224 */ /* 0x040fe400078e02ad */
[--C-:B------:R-:W-:Y:S01]  /*30a0*/  @!P6 IMAD.IADD R103, R103, 0x1, -R2.reuse ;  /* 0x000000016767e824 */ /* 0x100fe200078e0a02 */
[C---:B------:R-:W-:Y:S01]  /*30b0*/  ISETP.GT.U32.AND P6, PT, R2.reuse, R121, PT ;  /* 0x000000790200720c */ /* 0x040fe20003fc4070 */
[----:B------:R-:W-:Y:S01]  /*30c0*/  @!P1 IMAD.IADD R119, R119, 0x1, -R2 ;  /* 0x0000000177779824 */ /* 0x000fe200078e0a02 */
[----:B------:R-:W-:Y:S01]  /*30d0*/  ISETP.GT.U32.AND P1, PT, R2, R141, PT ;  /* 0x0000008d0200720c */ /* 0x000fe20003f24070 */
[----:B------:R-:W-:Y:S02]  /*30e0*/  IMAD.MOV R10, RZ, RZ, -R10 ;  /* 0x000000ffff0a7224 */ /* 0x000fe400078e0a0a */
[----:B------:R-:W-:Y:S02]  /*30f0*/  IMAD.MOV R8, RZ, RZ, -R8 ;  /* 0x000000ffff087224 */ /* 0x000fe400078e0a08 */
[----:B------:R-:W-:-:S04]  /*3100*/  IMAD.HI.U32 R6, R6, R4, RZ ;  /* 0x0000000406067227 */ /* 0x000fc800078e00ff */
[--C-:B------:R-:W-:Y:S01]  /*3110*/  @!P0 IMAD.IADD R123, R123, 0x1, -R2.reuse ;  /* 0x000000017b7b8824 */ /* 0x100fe200078e0a02 */
[C---:B------:R-:W-:Y:S01]  /*3120*/  ISETP.GT.U32.AND P0, PT, R2.reuse, R171, PT ;  /* 0x000000ab0200720c */ /* 0x040fe20003f04070 */
[--C-:B------:R-:W-:Y:S01]  /*3130*/  @!P2 IMAD.IADD R125, R125, 0x1, -R2.reuse ;  /* 0x000000017d7da824 */ /* 0x100fe200078e0a02 */
[C---:B------:R-:W-:Y:S01]  /*3140*/  ISETP.GT.U32.AND P2, PT, R2.reuse, R173, PT ;  /* 0x000000ad0200720c */ /* 0x040fe20003f44070 */
[----:B------:R-:W-:Y:S01]  /*3150*/  @!P5 IMAD.IADD R139, R139, 0x1, -R2 ;  /* 0x000000018b8bd824 */ /* 0x000fe200078e0a02 */
[C---:B------:R-:W-:Y:S01]  /*3160*/  ISETP.GT.U32.AND P5, PT, R2.reuse, R179, PT ;  /* 0x000000b30200720c */ /* 0x040fe20003fa4070 */
[C---:B------:R-:W-:Y:S02]  /*3170*/  IMAD R177, R2.reuse, R10, R177 ;  /* 0x0000000a02b17224 */ /* 0x040fe400078e02b1 */
[----:B------:R-:W-:Y:S02]  /*3180*/  IMAD R175, R2, R8, R175 ;  /* 0x0000000802af7224 */ /* 0x000fe400078e02af */
[----:B------:R-:W-:-:S02]  /*3190*/  IMAD.MOV R6, RZ, RZ, -R6 ;  /* 0x000000ffff067224 */ /* 0x000fc400078e0a06 */
[----:B------:R-:W-:Y:S01]  /*31a0*/  @!P4 IMAD.IADD R129, R129, 0x1, -R2 ;  /* 0x000000018181c824 */ /* 0x000fe200078e0a02 */
[C---:B------:R-:W-:Y:S01]  /*31b0*/  ISETP.GT.U32.AND P4, PT, R2.reuse, R177, PT ;  /* 0x000000b10200720c */ /* 0x040fe20003f84070 */
[----:B------:R-:W-:Y:S01]  /*31c0*/  IMAD R6, R3, R6, R4 ;  /* 0x0000000603067224 */ /* 0x000fe200078e0204 */
[----:B------:R-:W-:Y:S01]  /*31d0*/  SHF.R.S32.HI R4, RZ, 0x1f, R5 ;  /* 0x0000001fff047819 */ /* 0x000fe20000011405 */
[--C-:B------:R-:W-:Y:S01]  /*31e0*/  @!P3 IMAD.IADD R127, R127, 0x1, -R2.reuse ;  /* 0x000000017f7fb824 */ /* 0x100fe200078e0a02 */
[C---:B------:R-:W-:Y:S01]  /*31f0*/  ISETP.GT.U32.AND P3, PT, R2.reuse, R175, PT ;  /* 0x000000af0200720c */ /* 0x040fe20003f64070 */
[--C-:B------:R-:W-:Y:S01]  /*3200*/  @!P6 IMAD.IADD R121, R121, 0x1, -R2.reuse ;  /* 0x000000017979e824 */ /* 0x100fe200078e0a02 */
[C---:B------:R-:W-:Y:S01]  /*3210*/  ISETP.GT.U32.AND P6, PT, R2.reuse, R143, PT ;  /* 0x0000008f0200720c */ /* 0x040fe20003fc4070 */
[--C-:B------:R-:W-:Y:S01]  /*3220*/  @!P1 IMAD.IADD R141, R141, 0x1, -R2.reuse ;  /* 0x000000018d8d9824 */ /* 0x100fe200078e0a02 */
[----:B------:R-:W-:Y:S01]  /*3230*/  ISETP.GT.U32.AND P1, PT, R3, R6, PT ;  /* 0x000000060300720c */ /* 0x000fe20003f24070 */
        /* <DEDUP_REMOVED lines=12> */
[----:B------:R-:W-:Y:S01]  /*3300*/  @!P1 IMAD.IADD R6, R6, 0x1, -R3 ;  /* 0x0000000106069824 */ /* 0x000fe200078e0a03 */
[----:B------:R-:W-:Y:S01]  /*3310*/  LEA.HI R5, R4, R5, RZ, 0x6 ;  /* 0x0000000504057211 */ /* 0x000fe200078f30ff */
        /* <DEDUP_REMOVED lines=10> */
[----:B------:R-:W-:Y:S01]  /*33c0*/  IMAD.MOV.U32 R145, RZ, RZ, R99 ;  /* 0x000000ffff917224 */ /* 0x000fe200078e0063 */
[C---:B------:R-:W-:Y:S01]  /*33d0*/  ISETP.GT.U32.AND P3, PT, R2.reuse, R175, PT ;  /* 0x000000af0200720c */ /* 0x040fe20003f64070 */
[--C-:B------:R-:W-:Y:S01]  /*33e0*/  @!P6 IMAD.IADD R123, R123, 0x1, -R2.reuse ;  /* 0x000000017b7be824 */ /* 0x100fe200078e0a02 */
[----:B------:R-:W-:Y:S01]  /*33f0*/  ISETP.GT.U32.AND P6, PT, R2, R179, PT ;  /* 0x000000b30200720c */ /* 0x000fe20003fc4070 */
[--C-:B------:R-:W-:Y:S01]  /*3400*/  @!P1 IMAD.IADD R143, R143, 0x1, -R2.reuse ;  /* 0x000000018f8f9824 */ /* 0x100fe200078e0a02 */
[----:B------:R-:W-:Y:S01]  /*3410*/  ISETP.GE.AND P1, PT, R197, RZ, PT ;  /* 0x000000ffc500720c */ /* 0x000fe20003f26270 */
[--C-:B------:R-:W-:Y:S01]  /*3420*/  @!P0 IMAD.IADD R171, R171, 0x1, -R2.reuse ;  /* 0x00000001abab8824 */ /* 0x100fe200078e0a02 */
[----:B------:R-:W-:Y:S01]  /*3430*/  ISETP.GE.AND P0, PT, R196, RZ, PT ;  /* 0x000000ffc400720c */ /* 0x000fe20003f06270 */
[--C-:B------:R-:W-:Y:S01]  /*3440*/  @!P2 IMAD.IADD R173, R173, 0x1, -R2.reuse ;  /* 0x00000001adada824 */ /* 0x100fe200078e0a02 */
[----:B------:R-:W-:Y:S01]  /*3450*/  ISETP.GE.AND P2, PT, R195, RZ, PT ;  /* 0x000000ffc300720c */ /* 0x000fe20003f46270 */
[----:B------:R-:W-:Y:S01]  /*3460*/  @!P5 IMAD.IADD R6, R6, 0x1, -R3 ;  /* 0x000000010606d824 */ /* 0x000fe200078e0a03 */
[----:B------:R-:W-:Y:S01]  /*3470*/  ISETP.GE.AND P5, PT, R194, RZ, PT ;  /* 0x000000ffc200720c */ /* 0x000fe20003fa6270 */
[--C-:B------:R-:W-:Y:S01]  /*3480*/  @!P4 IMAD.IADD R177, R177, 0x1, -R2.reuse ;  /* 0x00000001b1b1c824 */ /* 0x100fe200078e0a02 */
[----:B------:R-:W-:Y:S01]  /*3490*/  ISETP.GE.AND P4, PT, R193, RZ, PT ;  /* 0x000000ffc100720c */ /* 0x000fe20003f86270 */
[--C-:B------:R-:W-:Y:S01]  /*34a0*/  @!P3 IMAD.IADD R175, R175, 0x1, -R2.reuse ;  /* 0x00000001afafb824 */ /* 0x100fe200078e0a02 */
[----:B------:R-:W-:Y:S01]  /*34b0*/  ISETP.GE.AND P3, PT, R192, RZ, PT ;  /* 0x000000ffc000720c */ /* 0x000fe20003f66270 */
[----:B------:R-:W-:Y:S01]  /*34c0*/  IMAD.MOV.U32 R3, RZ, RZ, R97 ;  /* 0x000000ffff037224 */ /* 0x000fe200078e0061 */
[----:B------:R-:W-:Y:S01]  /*34d0*/  LOP3.LUT R4, RZ, R49, RZ, 0x33, !PT ;  /* 0x00000031ff047212 */ /* 0x000fe200078e33ff */
[----:B------:R-:W-:Y:S01]  /*34e0*/  @!P1 IMAD.MOV R7, RZ, RZ, -R7 ;  /* 0x000000ffff079224 */ /* 0x000fe200078e0a07 */
[----:B------:R-:W-:Y:S01]  /*34f0*/  ISETP.GE.AND P1, PT, R191, RZ, PT ;  /* 0x000000ffbf00720c */ /* 0x000fe20003f26270 */
        /* <DEDUP_REMOVED lines=10> */
[----:B------:R-:W-:Y:S01]  /*35a0*/  @!P6 IMAD.IADD R179, R179, 0x1, -R2 ;  /* 0x00000001b3b3e824 */ /* 0x000fe200078e0a02 */
[----:B------:R-:W-:Y:S01]  /*35b0*/  ISETP.NE.AND P6, PT, R48, RZ, PT ;  /* 0x000000ff3000720c */ /* 0x000fe20003fc5270 */
        /* <DEDUP_REMOVED lines=12> */
[----:B------:R-:W-:Y:S01]  /*3680*/  IMAD.MOV.U32 R2, RZ, RZ, R6 ;  /* 0x000000ffff027224 */ /* 0x000fe200078e0006 */
[----:B------:R-:W-:Y:S01]  /*3690*/  SHF.R.S32.HI R5, RZ, 0x6, R5 ;  /* 0x00000006ff057819 */ /* 0x000fe20000011405 */
        /* <DEDUP_REMOVED lines=12> */
[----:B-1----:R-:W-:-:S02]  /*3760*/  IMAD.MOV.U32 R169, RZ, RZ, R123 ;  /* 0x000000ffffa97224 */ /* 0x002fc400078e007b */
        /* <DEDUP_REMOVED lines=12> */
[----:B------:R-:W-:-:S02]  /*3830*/  IMAD.MOV.U32 R163, RZ, RZ, R117 ;  /* 0x000000ffffa37224 */ /* 0x000fc400078e0075 */
        /* <DEDUP_REMOVED lines=34> */
[----:B------:R-:W-:Y:S02]  /*3a60*/  IMAD.MOV.U32 R149, RZ, RZ, R103 ;  /* 0x000000ffff957224 */ /* 0x000fe400078e0067 */
[----:B------:R-:W-:Y:S01]  /*3a70*/  @!P4 IMAD.MOV R147, RZ, RZ, -R147 ;  /* 0x000000ffff93c224 */ /* 0x000fe200078e0a93 */
[----:B------:R-:W-:Y:S01]  /*3a80*/  ISETP.GE.AND P4, PT, R116, RZ, PT ;  /* 0x000000ff7400720c */ /* 0x000fe20003f86270 */
[----:B------:R-:W-:Y:S01]  /*3a90*/  @!P3 IMAD.MOV R149, RZ, RZ, -R149 ;  /* 0x000000ffff95b224 */ /* 0x000fe200078e0a95 */
[----:B------:R-:W-:Y:S01]  /*3aa0*/  ISETP.GE.AND P3, PT, R114, RZ, PT ;  /* 0x000000ff7200720c */ /* 0x000fe20003f66270 */
[----:B------:R-:W-:-:S02]  /*3ab0*/  IMAD.MOV.U32 R151, RZ, RZ, R105 ;  /* 0x000000ffff977224 */ /* 0x000fc400078e0069 */
[----:B------:R-:W-:Y:S02]  /*3ac0*/  IMAD.MOV.U32 R153, RZ, RZ, R107 ;  /* 0x000000ffff997224 */ /* 0x000fe400078e006b */
[----:B------:R-:W-:Y:S02]  /*3ad0*/  IMAD.MOV.U32 R157, RZ, RZ, R111 ;  /* 0x000000ffff9d7224 */ /* 0x000fe400078e006f */
        /* <DEDUP_REMOVED lines=9> */
[----:B------:R-:W-:Y:S02]  /*3b70*/  IMAD.MOV.U32 R161, RZ, RZ, R115 ;  /* 0x000000ffffa17224 */ /* 0x000fe400078e0073 */
[----:B------:R-:W-:Y:S01]  /*3b80*/  @!P4 IMAD.MOV R159, RZ, RZ, -R159 ;  /* 0x000000ffff9fc224 */ /* 0x000fe200078e0a9f */
[----:B------:R-:W-:Y:S01]  /*3b90*/  ISETP.GE.AND P4, PT, R104, RZ, PT ;  /* 0x000000ff6800720c */ /* 0x000fe20003f86270 */
[----:B------:R-:W-:Y:S01]  /*3ba0*/  @!P3 IMAD.MOV R161, RZ, RZ, -R161 ;  /* 0x000000ffffa1b224 */ /* 0x000fe200078e0aa1 */
[----:B------:R-:W-:Y:S01]  /*3bb0*/  ISETP.GE.AND P3, PT, R102, RZ, PT ;  /* 0x000000ff6600720c */ /* 0x000fe20003f66270 */
        /* <DEDUP_REMOVED lines=13> */
[----:B------:R-:W-:-:S03]  /*3c90*/  ISETP.GE.AND P3, PT, R90, RZ, PT ;  /* 0x000000ff5a00720c */ /* 0x000fc60003f66270 */
        /* <DEDUP_REMOVED lines=11> */
[----:B------:R-:W-:-:S03]  /*3d50*/  ISETP.NE.AND P3, PT, R49, RZ, PT ;  /* 0x000000ff3100720c */ /* 0x000fc60003f65270 */
[----:B------:R-:W-:Y:S01]  /*3d60*/  @!P1 IMAD.MOV R175, RZ, RZ, -R175 ;  /* 0x000000ffffaf9224 */ /* 0x000fe200078e0aaf */
[C---:B------:R-:W-:Y:S01]  /*3d70*/  SEL R9, R4.reuse, R9, !P3 ;  /* 0x0000000904097207 */ /* 0x040fe20005800000 */
[----:B------:R-:W-:Y:S01]  /*3d80*/  @!P0 IMAD.MOV R177, RZ, RZ, -R177 ;  /* 0x000000ffffb18224 */ /* 0x000fe200078e0ab1 */
[C---:B------:R-:W-:Y:S01]  /*3d90*/  SEL R15, R4.reuse, R15, !P3 ;  /* 0x0000000f040f7207 */ /* 0x040fe20005800000 */
[----:B------:R-:W-:Y:S01]  /*3da0*/  @!P2 IMAD.MOV R179, RZ, RZ, -R179 ;  /* 0x000000ffffb3a224 */ /* 0x000fe200078e0ab3 */
[C---:B------:R-:W-:Y:S01]  /*3db0*/  SEL R7, R4.reuse, R7, !P3 ;  /* 0x0000000704077207 */ /* 0x040fe20005800000 */
[----:B------:R-:W-:Y:S01]  /*3dc0*/  @!P5 IMAD.MOV R181, RZ, RZ, -R181 ;  /* 0x000000ffffb5d224 */ /* 0x000fe200078e0ab5 */
[C---:B------:R-:W-:Y:S01]  /*3dd0*/  SEL R11, R4.reuse, R11, !P3 ;  /* 0x0000000b040b7207 */ /* 0x040fe20005800000 */
[----:B------:R-:W-:Y:S01]  /*3de0*/  IMAD R9, R9, UR4, RZ ;  /* 0x0000000409097c24 */ /* 0x000fe2000f8e02ff */
[C---:B------:R-:W-:Y:S01]  /*3df0*/  SEL R17, R4.reuse, R17, !P3 ;  /* 0x0000001104117207 */ /* 0x040fe20005800000 */
[----:B------:R-:W-:Y:S01]  /*3e00*/  IMAD R15, R15, UR4, RZ ;  /* 0x000000040f0f7c24 */ /* 0x000fe2000f8e02ff */
[C---:B------:R-:W-:Y:S01]  /*3e10*/  SEL R23, R4.reuse, R23, !P3 ;  /* 0x0000001704177207 */ /* 0x040fe20005800000 */
[----:B------:R-:W-:Y:S01]  /*3e20*/  @!P4 IMAD.MOV R2, RZ, RZ, -R2 ;  /* 0x000000ffff02c224 */ /* 0x000fe200078e0a02 */
[C---:B------:R-:W-:Y:S01]  /*3e30*/  SEL R29, R4.reuse, R29, !P3 ;  /* 0x0000001d041d7207 */ /* 0x040fe20005800000 */
[----:B------:R-:W-:Y:S01]  /*3e40*/  IMAD R7, R7, UR4, RZ ;  /* 0x0000000407077c24 */ /* 0x000fe2000f8e02ff */
        /* <DEDUP_REMOVED lines=14> */
[----:B------:R-:W-:-:S02]  /*3f30*/  SEL R35, R4, R35, !P3 ;  /* 0x0000002304237207 */ /* 0x000fc40005800000 */
[C---:B------:R-:W-:Y:S02]  /*3f40*/  SEL R37, R4.reuse, R37, !P3 ;  /* 0x0000002504257207 */ /* 0x040fe40005800000 */
        /* <DEDUP_REMOVED lines=40> */
[----:B------:R-:W-:Y:S01]  /*41d0*/  SEL R218, R4, R93, !P3 ;  /* 0x0000005d04da7207 */ /* 0x000fe20005800000 */
        /* <DEDUP_REMOVED lines=37> */
[----:B------:R-:W-:Y:S01]  /*4430*/  SEL R32, R4, R139, !P3 ;  /* 0x0000008b04207207 */ /* 0x000fe20005800000 */
        /* <DEDUP_REMOVED lines=17> */
[----:B------:R-:W-:Y:S01]  /*4550*/  @!P6 LOP3.LUT R2, RZ, R48, RZ, 0x33, !PT ;  /* 0x00000030ff02e212 */ /* 0x000fe200078e33ff */
[----:B------:R-:W-:Y:S01]  /*4560*/  IMAD R29, R171, UR4, RZ ;  /* 0x00000004ab1d7c24 */ /* 0x000fe2000f8e02ff */
[----:B------:R-:W-:Y:S01]  /*4570*/  SHF.R.S32.HI R12, RZ, 0x1f, R9 ;  /* 0x0000001fff0c7819 */ /* 0x000fe20000011409 */
[----:B------:R-:W-:Y:S01]  /*4580*/  IMAD R28, R28, UR4, RZ ;  /* 0x000000041c1c7c24 */ /* 0x000fe2000f8e02ff */
[----:B------:R-:W-:Y:S01]  /*4590*/  IADD3 R6, P6, R9, UR8, RZ ;  /* 0x0000000809067c10 */ /* 0x000fe2000ffde0ff */
        /* <DEDUP_REMOVED lines=10> */
[----:B------:R-:W-:Y:S01]  /*4640*/  UIADD3 UR4, UR12, 0x2000, URZ ;  /* 0x000020000c047890 */ /* 0x000fe2000fffe03f */
[----:B------:R-:W-:-:S02]  /*4650*/  IADD3 R7, P5, R4, UR8, RZ ;  /* 0x0000000804077c10 */ /* 0x000fc4000ffbe0ff */
[----:B------:R-:W-:Y:S02]  /*4660*/  CS2R R40, SRZ ;  /* 0x0000000000287805 */ /* 0x000fe4000001ff00 */
[----:B------:R-:W-:Y:S01]  /*4670*/  SHF.R.S32.HI R20, RZ, 0x1f, R17 ;  /* 0x0000001fff147819 */ /* 0x000fe20000011411 */
[----:B------:R-:W-:Y:S01]  /*4680*/  USHF.R.U32.HI UR4, URZ, 0x4, UR4 ;  /* 0x000000043f047899 */ /* 0x000fe20008011604 */
[----:B------:R-:W-:Y:S02]  /*4690*/  IADD3 R10, P1, R17, UR8, RZ ;  /* 0x00000008110a7c10 */ /* 0x000fe4000ff3e0ff */
[----:B------:R-:W-:Y:S02]  /*46a0*/  CS2R R42, SRZ ;  /* 0x00000000002a7805 */ /* 0x000fe4000001ff00 */
[----:B------:R-:W-:Y:S01]  /*46b0*/  IADD3.X R12, R12, UR9, RZ, P6, !PT ;  /* 0x000000090c0c7c10 */ /* 0x000fe2000b7fe4ff */
[----:B------:R-:W-:Y:S01]  /*46c0*/  USGXT.U32 UR4, UR4, 0xe ;  /* 0x0000000e0404789a */ /* 0x000fe20008000000 */
[----:B------:R-:W-:-:S02]  /*46d0*/  SHF.R.S32.HI R4, RZ, 0x1f, R23 ;  /* 0x0000001fff047819 */ /* 0x000fc40000011417 */
[----:B------:R-:W-:Y:S02]  /*46e0*/  CS2R R44, SRZ ;  /* 0x00000000002c7805 */ /* 0x000fe4000001ff00 */
[----:B------:R-:W-:Y:S02]  /*46f0*/  IADD3 R17, P6, R23, UR8, RZ ;  /* 0x0000000817117c10 */ /* 0x000fe4000ffde0ff */
[----:B------:R-:W-:Y:S02]  /*4700*/  CS2R R46, SRZ ;  /* 0x00000000002e7805 */ /* 0x000fe4000001ff00 */
[----:B------:R-:W-:Y:S02]  /*4710*/  IADD3.X R18, R18, UR9, RZ, P2, !PT ;  /* 0x0000000912127c10 */ /* 0x000fe400097fe4ff */
[----:B------:R-:W-:Y:S02]  /*4720*/  CS2R R48, SRZ ;  /* 0x0000000000307805 */ /* 0x000fe4000001ff00 */
[----:B------:R-:W-:-:S02]  /*4730*/  SHF.R.S32.HI R96, RZ, 0x1f, R39 ;  /* 0x0000001fff607819 */ /* 0x000fc40000011427 */
[----:B------:R-:W-:Y:S02]  /*4740*/  CS2R R50, SRZ ;  /* 0x0000000000327805 */ /* 0x000fe4000001ff00 */
[----:B------:R-:W-:Y:S02]  /*4750*/  IADD3 R23, P2, R39, UR8, RZ ;  /* 0x0000000827177c10 */ /* 0x000fe4000ff5e0ff */
[----:B------:R-:W-:Y:S02]  /*4760*/  CS2R R52, SRZ ;  /* 0x0000000000347805 */ /* 0x000fe4000001ff00 */
[----:B------:R-:W-:Y:S02]  /*4770*/  SHF.R.S32.HI R110, RZ, 0x1f, R101 ;  /* 0x0000001fff6e7819 */ /* 0x000fe40000011465 */
[----:B------:R-:W-:Y:S02]  /*4780*/  CS2R R54, SRZ ;  /* 0x0000000000367805 */ /* 0x000fe4000001ff00 */
[----:B------:R-:W-:-:S02]  /*4790*/  IADD3.X R96, R96, UR9, RZ, P2, !PT ;  /* 0x0000000960607c10 */ /* 0x000fc400097fe4ff */
[----:B------:R-:W-:Y:S02]  /*47a0*/  CS2R R56, SRZ ;  /* 0x0000000000387805 */ /* 0x000fe4000001ff00 */
[----:B------:R-:W-:Y:S02]  /*47b0*/  SHF.R.S32.HI R98, RZ, 0x1f, R89 ;  /* 0x0000001fff627819 */ /* 0x000fe40000011459 */
[----:B------:R-:W-:Y:S02]  /*47c0*/  CS2R R58, SRZ ;  /* 0x00000000003a7805 */ /* 0x000fe4000001ff00 */
[----:B------:R-:W-:Y:S02]  /*47d0*/  IADD3.X R20, R20, UR9, RZ, P1, !PT ;  /* 0x0000000914147c10 */ /* 0x000fe40008ffe4ff */
[----:B------:R-:W-:Y:S02]  /*47e0*/  CS2R R60, SRZ ;  /* 0x00000000003c7805 */ /* 0x000fe4000001ff00 */
[----:B------:R-:W-:-:S02]  /*47f0*/  IADD3 R101, P2, R101, UR8, RZ ;  /* 0x0000000865657c10 */ /* 0x000fc4000ff5e0ff */
[----:B------:R-:W-:Y:S02]  /*4800*/  CS2R R62, SRZ ;  /* 0x00000000003e7805 */ /* 0x000fe4000001ff00 */
[----:B------:R-:W-:Y:S02]  /*4810*/  SHF.R.S32.HI R16, RZ, 0x1f, R13 ;  /* 0x0000001fff107819 */ /* 0x000fe4000001140d */
[----:B------:R-:W-:Y:S02]  /*4820*/  CS2R R64, SRZ ;  /* 0x0000000000407805 */ /* 0x000fe4000001ff00 */
[----:B------:R-:W-:Y:S02]  /*4830*/  IADD3 R8, P3, R13, UR8, RZ ;  /* 0x000000080d087c10 */ /* 0x000fe4000ff7e0ff */
[----:B------:R-:W-:Y:S02]  /*4840*/  CS2R R66, SRZ ;  /* 0x0000000000427805 */ /* 0x000fe4000001ff00 */
[----:B------:R-:W-:-:S02]  /*4850*/  IADD3 R89, P1, R89, UR8, RZ ;  /* 0x0000000859597c10 */ /* 0x000fc4000ff3e0ff */
[----:B------:R-:W-:Y:S02]  /*4860*/  CS2R R68, SRZ ;  /* 0x0000000000447805 */ /* 0x000fe4000001ff00 */
[----:B------:R-:W-:Y:S02]  /*4870*/  SHF.R.S32.HI R22, RZ, 0x1f, R19 ;  /* 0x0000001fff167819 */ /* 0x000fe40000011413 */
[----:B------:R-:W-:Y:S02]  /*4880*/  CS2R R70, SRZ ;  /* 0x0000000000467805 */ /* 0x000fe4000001ff00 */
[----:B------:R-:W-:Y:S02]  /*4890*/  IADD3 R13, P0, R19, UR8, RZ ;  /* 0x00000008130d7c10 */ /* 0x000fe4000ff1e0ff */
[----:B------:R-:W-:Y:S02]  /*48a0*/  CS2R R72, SRZ ;  /* 0x0000000000487805 */ /* 0x000fe4000001ff00 */
[----:B------:R-:W-:-:S02]  /*48b0*/  SHF.R.S32.HI R124, RZ, 0x1f, R115 ;  /* 0x0000001fff7c7819 */ /* 0x000fc40000011473 */
[----:B------:R-:W-:Y:S02]  /*48c0*/  CS2R R74, SRZ ;  /* 0x00000000004a7805 */ /* 0x000fe4000001ff00 */
[----:B------:R-:W-:Y:S01]  /*48d0*/  IADD3.X R110, R110, UR9, RZ, P2, !PT ;  /* 0x000000096e6e7c10 */ /* 0x000fe200097fe4ff */
[----:B------:R-:W-:Y:S01]  /*48e0*/  UMOV UR5, URZ ;  /* 0x0000003f00057c82 */ /* 0x000fe20008000000 */
[----:B------:R-:W-:Y:S02]  /*48f0*/  SHF.R.S32.HI R112, RZ, 0x1f, R103 ;  /* 0x0000001fff707819 */ /* 0x000fe40000011467 */
[----:B------:R-:W-:Y:S02]  /*4900*/  IADD3.X R98, R98, UR9, RZ, P1, !PT ;  /* 0x0000000962627c10 */ /* 0x000fe40008ffe4ff */
[----:B------:R-:W-:Y:S02]  /*4910*/  IADD3 R115, P2, R115, UR8, RZ ;  /* 0x0000000873737c10 */ /* 0x000fe4000ff5e0ff */
[----:B------:R-:W-:-:S02]  /*4920*/  SHF.R.S32.HI R100, RZ, 0x1f, R91 ;  /* 0x0000001fff647819 */ /* 0x000fc4000001145b */
[----:B------:R-:W-:Y:S02]  /*4930*/  IADD3.X R22, R22, UR9, RZ, P0, !PT ;  /* 0x0000000916167c10 */ /* 0x000fe400087fe4ff */
[----:B------:R-:W-:Y:S02]  /*4940*/  IADD3 R103, P1, R103, UR8, RZ ;  /* 0x0000000867677c10 */ /* 0x000fe4000ff3e0ff */
[----:B------:R-:W-:Y:S02]  /*4950*/  IADD3.X R11, R11, UR9, RZ, P4, !PT ;  /* 0x000000090b0b7c10 */ /* 0x000fe4000a7fe4ff */
[----:B------:R-:W-:Y:S02]  /*4960*/  IADD3 R91, P0, R91, UR8, RZ ;  /* 0x000000085b5b7c10 */ /* 0x000fe4000ff1e0ff */
[----:B------:R-:W-:Y:S02]  /*4970*/  SHF.R.S32.HI R88, RZ, 0x1f, R21 ;  /* 0x0000001fff587819 */ /* 0x000fe40000011415 */
[----:B------:R-:W-:-:S02]  /*4980*/  IADD3 R15, P4, R21, UR8, RZ ;  /* 0x00000008150f7c10 */ /* 0x000fc4000ff9e0ff */
[----:B------:R-:W-:Y:S02]  /*4990*/  SHF.R.S32.HI R206, RZ, 0x1f, R208 ;  /* 0x0000001fffce7819 */ /* 0x000fe400000114d0 */
[----:B------:R-:W-:Y:S02]  /*49a0*/  IADD3.X R124, R124, UR9, RZ, P2, !PT ;  /* 0x000000097c7c7c10 */ /* 0x000fe400097fe4ff */
        /* <DEDUP_REMOVED lines=18> */
[----:B------:R-:W-:Y:S02]  /*4ad0*/  SHF.R.S32.HI R116, RZ, 0x1f, R107 ;  /* 0x0000001fff747819 */ /* 0x000fe4000001146b */
[----:B------:R-:W-:Y:S02]  /*4ae0*/  IADD3.X R102, R102, UR9, RZ, P4, !PT ;  /* 0x0000000966667c10 */ /* 0x000fe4000a7fe4ff */
[----:B------:R-:W-:Y:S02]  /*4af0*/  IADD3 R119, P0, R119, UR8, RZ ;  /* 0x0000000877777c10 */ /* 0x000fe4000ff1e0ff */
[----:B------:R-:W-:-:S02]  /*4b00*/  IADD3.X R4, R4, UR9, RZ, P6, !PT ;  /* 0x0000000904047c10 */ /* 0x000fc4000b7fe4ff */
[----:B------:R-:W-:Y:S02]  /*4b10*/  IADD3 R107, P4, R107, UR8, RZ ;  /* 0x000000086b6b7c10 */ /* 0x000fe4000ff9e0ff */
[----:B------:R-:W-:Y:S02]  /*4b20*/  IADD3.X R14, R14, UR9, RZ, P5, !PT ;  /* 0x000000090e0e7c10 */ /* 0x000fe4000affe4ff */
[----:B------:R-:W-:Y:S02]  /*4b30*/  SHF.R.S32.HI R104, RZ, 0x1f, R37 ;  /* 0x0000001fff687819 */ /* 0x000fe40000011425 */
[----:B------:R-:W-:Y:S02]  /*4b40*/  IADD3 R95, P6, R37, UR8, RZ ;  /* 0x00000008255f7c10 */ /* 0x000fe4000ffde0ff */
[----:B------:R-:W-:Y:S02]  /*4b50*/  SHF.R.S32.HI R238, RZ, 0x1f, R239 ;  /* 0x0000001fffee7819 */ /* 0x000fe400000114ef */
[----:B------:R-:W-:-:S02]  /*4b60*/  IADD3.X R223, R223, UR9, RZ, P2, !PT ;  /* 0x00000009dfdf7c10 */ /* 0x000fc400097fe4ff */
[----:B------:R-:W-:Y:S02]  /*4b70*/  SHF.R.S32.HI R92, RZ, 0x1f, R36 ;  /* 0x0000001fff5c7819 */ /* 0x000fe40000011424 */
[----:B------:R-:W-:Y:S02]  /*4b80*/  IADD3 R19, P5, R36, UR8, RZ ;  /* 0x0000000824137c10 */ /* 0x000fe4000ffbe0ff */
[----:B------:R-:W-:Y:S02]  /*4b90*/  CS2R R36, SRZ ;  /* 0x0000000000247805 */ /* 0x000fe4000001ff00 */
[----:B------:R-:W-:Y:S02]  /*4ba0*/  SHF.R.S32.HI R226, RZ, 0x1f, R227 ;  /* 0x0000001fffe27819 */ /* 0x000fe400000114e3 */
[----:B------:R-:W-:Y:S02]  /*4bb0*/  IADD3.X R210, R210, UR9, RZ, P1, !PT ;  /* 0x00000009d2d27c10 */ /* 0x000fe40008ffe4ff */
[----:B------:R-:W-:-:S02]  /*4bc0*/  IADD3 R239, P2, R239, UR8, RZ ;  /* 0x00000008efef7c10 */ /* 0x000fc4000ff5e0ff */
[----:B------:R-:W-:Y:S02]  /*4bd0*/  SHF.R.S32.HI R212, RZ, 0x1f, R213 ;  /* 0x0000001fffd47819 */ /* 0x000fe400000114d5 */
[----:B------:R-:W-:Y:S02]  /*4be0*/  IADD3.X R126, R126, UR9, RZ, P0, !PT ;  /* 0x000000097e7e7c10 */ /* 0x000fe400087fe4ff */
[----:B------:R-:W-:Y:S02]  /*4bf0*/  IADD3 R227, P1, R227, UR8, RZ ;  /* 0x00000008e3e37c10 */ /* 0x000fe4000ff3e0ff */
        /* <DEDUP_REMOVED lines=9> */
[----:B------:R-:W-:Y:S02]  /*4c90*/  IADD3.X R238, R238, UR9, RZ, P2, !PT ;  /* 0x00000009eeee7c10 */ /* 0x000fe400097fe4ff */
[----:B------:R-:W-:Y:S02]  /*4ca0*/  IADD3.X R16, R16, UR9, RZ, P3, !PT ;  /* 0x0000000910107c10 */ /* 0x000fe40009ffe4ff */
[----:B------:R-:W-:Y:S02]  /*4cb0*/  IADD3 R97, P5, R97, UR8, RZ ;  /* 0x0000000861617c10 */ /* 0x000fe4000ffbe0ff */
[----:B------:R-:W-:Y:S02]  /*4cc0*/  SHF.R.S32.HI R240, RZ, 0x1f, R241 ;  /* 0x0000001ffff07819 */ /* 0x000fe400000114f1 */
[----:B------:R-:W-:Y:S02]  /*4cd0*/  IADD3.X R226, R226, UR9, RZ, P1, !PT ;  /* 0x00000009e2e27c10 */ /* 0x000fe40008ffe4ff */
[----:B------:R-:W-:-:S02]  /*4ce0*/  IADD3 R90, P2, R34, UR8, RZ ;  /* 0x00000008225a7c10 */ /* 0x000fc4000ff5e0ff */
[----:B------:R-:W-:Y:S02]  /*4cf0*/  SHF.R.S32.HI R94, RZ, 0x1f, R38 ;  /* 0x0000001fff5e7819 */ /* 0x000fe40000011426 */
[----:B------:R-:W-:Y:S01]  /*4d00*/  IADD3 R21, P3, R38, UR8, RZ ;  /* 0x0000000826157c10 */ /* 0x000fe2000ff7e0ff */
[----:B------:R0:W-:Y:S01]  /*4d10*/  STL [R1], R90 ;  /* 0x0000005a01007387 */ /* 0x0001e20000100800 */
[----:B------:R-:W-:Y:S02]  /*4d20*/  SHF.R.S32.HI R228, RZ, 0x1f, R229 ;  /* 0x0000001fffe47819 */ /* 0x000fe400000114e5 */
[----:B------:R-:W-:Y:S02]  /*4d30*/  CS2R R38, SRZ ;  /* 0x0000000000267805 */ /* 0x000fe4000001ff00 */
        /* <DEDUP_REMOVED lines=15> */
[----:B------:R-:W-:Y:S02]  /*4e30*/  IADD3 R99, P3, R99, UR8, RZ ;  /* 0x0000000863637c10 */ /* 0x000fe4000ff7e0ff */
[----:B------:R-:W-:Y:S02]  /*4e40*/  SHF.R.S32.HI R242, RZ, 0x1f, R243 ;  /* 0x0000001ffff27819 */ /* 0x000fe400000114f3 */
[----:B------:R-:W-:Y:S02]  /*4e50*/  IADD3.X R228, R228, UR9, RZ, P0, !PT ;  /* 0x00000009e4e47c10 */ /* 0x000fe400087fe4ff */
[----:B0-----:R-:W-:Y:S02]  /*4e60*/  IADD3 R90, P1, R33, UR8, RZ ;  /* 0x00000008215a7c10 */ /* 0x001fe4000ff3e0ff */
[----:B------:R-:W-:-:S02]  /*4e70*/  SHF.R.S32.HI R230, RZ, 0x1f, R231 ;  /* 0x0000001fffe67819 */ /* 0x000fc400000114e7 */
[----:B------:R-:W-:Y:S01]  /*4e80*/  IADD3.X R214, R214, UR9, RZ, P4, !PT ;  /* 0x00000009d6d67c10 */ /* 0x000fe2000a7fe4ff */
[----:B------:R0:W-:Y:S01]  /*4e90*/  STL [R1+0x8], R90 ;  /* 0x0000085a01007387 */ /* 0x0001e20000100800 */
[----:B------:R-:W-:Y:S02]  /*4ea0*/  IADD3 R243, P0, R243, UR8, RZ ;  /* 0x00000008f3f37c10 */ /* 0x000fe4000ff1e0ff */
        /* <DEDUP_REMOVED lines=9> */
[----:B------:R-:W-:-:S02]  /*4f40*/  IADD3 R113, P3, R113, UR8, RZ ;  /* 0x0000000871717c10 */ /* 0x000fc4000ff7e0ff */
[----:B------:R-:W-:Y:S02]  /*4f50*/  IADD3.X R242, R242, UR9, RZ, P0, !PT ;  /* 0x00000009f2f27c10 */ /* 0x000fe400087fe4ff */
[----:B------:R-:W-:Y:S02]  /*4f60*/  SHF.R.S32.HI R244, RZ, 0x1f, R245 ;  /* 0x0000001ffff47819 */ /* 0x000fe400000114f5 */
[----:B------:R-:W-:Y:S02]  /*4f70*/  IADD3.X R230, R230, UR9, RZ, P4, !PT ;  /* 0x00000009e6e67c10 */ /* 0x000fe4000a7fe4ff */
[----:B0-----:R-:W-:Y:S02]  /*4f80*/  IADD3 R90, P0, R32, UR8, RZ ;  /* 0x00000008205a7c10 */ /* 0x001fe4000ff1e0ff */
[----:B------:R-:W-:Y:S02]  /*4f90*/  SHF.R.S32.HI R232, RZ, 0x1f, R233 ;  /* 0x0000001fffe87819 */ /* 0x000fe400000114e9 */
[----:B------:R-:W-:Y:S01]  /*4fa0*/  IADD3.X R216, R216, UR9, RZ, P6, !PT ;  /* 0x00000009d8d87c10 */ /* 0x000fe2000b7fe4ff */
[----:B------:R0:W-:Y:S01]  /*4fb0*/  STL [R1+0x10], R90 ;  /* 0x0000105a01007387 */ /* 0x0001e20000100800 */
[----:B------:R-:W-:-:S02]  /*4fc0*/  IADD3 R245, P4, R245, UR8, RZ ;  /* 0x00000008f5f57c10 */ /* 0x000fc4000ff9e0ff */
[----:B------:R-:W-:Y:S02]  /*4fd0*/  SHF.R.S32.HI R219, RZ, 0x1f, R220 ;  /* 0x0000001fffdb7819 */ /* 0x000fe400000114dc */
[----:B------:R-:W-:Y:S02]  /*4fe0*/  IADD3.X R129, R129, UR9, RZ, P5, !PT ;  /* 0x0000000981817c10 */ /* 0x000fe4000affe4ff */
[----:B------:R-:W-:Y:S02]  /*4ff0*/  IADD3 R233, P6, R233, UR8, RZ ;  /* 0x00000008e9e97c10 */ /* 0x000fe4000ffde0ff */
[----:B------:R-:W-:Y:S02]  /*5000*/  SHF.R.S32.HI R191, RZ, 0x1f, R197 ;  /* 0x0000001fffbf7819 */ /* 0x000fe400000114c5 */
[----:B------:R-:W-:Y:S02]  /*5010*/  IADD3.X R122, R122, UR9, RZ, P3, !PT ;  /* 0x000000097a7a7c10 */ /* 0x000fe40009ffe4ff */
[----:B------:R-:W-:-:S02]  /*5020*/  IADD3 R220, P5, R220, UR8, RZ ;  /* 0x00000008dcdc7c10 */ /* 0x000fc4000ffbe0ff */
[----:B------:R-:W-:Y:S02]  /*5030*/  IADD3 R197, P3, R197, UR8, RZ ;  /* 0x00000008c5c57c10 */ /* 0x000fe4000ff7e0ff */
[----:B------:R-:W-:Y:S02]  /*5040*/  IADD3.X R244, R244, UR9, RZ, P4, !PT ;  /* 0x00000009f4f47c10 */ /* 0x000fe4000a7fe4ff */
        /* <DEDUP_REMOVED lines=19> */
[----:B------:R-:W-:Y:S02]  /*5180*/  IADD3 R237, P3, R237, UR8, RZ ;  /* 0x00000008eded7c10 */ /* 0x000fe4000ff7e0ff */
[----:B------:R-:W-:Y:S02]  /*5190*/  IADD3.X R248, R248, UR9, RZ, P5, !PT ;  /* 0x00000009f8f87c10 */ /* 0x000fe4000affe4ff */
[----:B------:R-:W-:Y:S02]  /*51a0*/  SHF.R.S32.HI R250, RZ, 0x1f, R251 ;  /* 0x0000001ffffa7819 */ /* 0x000fe400000114fb */
[----:B------:R-:W-:Y:S02]  /*51b0*/  IADD3.X R236, R236, UR9, RZ, P3, !PT ;  /* 0x00000009ecec7c10 */ /* 0x000fe40009ffe4ff */
[----:B0-----:R-:W-:Y:S02]  /*51c0*/  IADD3 R90, P5, R29, UR8, RZ ;  /* 0x000000081d5a7c10 */ /* 0x001fe4000ffbe0ff */
[----:B------:R-:W-:-:S02]  /*51d0*/  IADD3 R251, P3, R251, UR8, RZ ;  /* 0x00000008fbfb7c10 */ /* 0x000fc4000ff7e0ff */
[----:B------:R-:W-:Y:S01]  /*51e0*/  SHF.R.S32.HI R252, RZ, 0x1f, R34 ;  /* 0x0000001ffffc7819 */ /* 0x000fe20000011422 */
[----:B------:R0:W-:Y:S01]  /*51f0*/  STL [R1+0x28], R90 ;  /* 0x0000285a01007387 */ /* 0x0001e20000100800 */
[----:B------:R-:W-:Y:S02]  /*5200*/  IADD3.X R250, R250, UR9, RZ, P3, !PT ;  /* 0x00000009fafa7c10 */ /* 0x000fe40009ffe4ff */
[----:B------:R-:W-:Y:S02]  /*5210*/  IADD3.X R252, R252, UR9, RZ, P2, !PT ;  /* 0x00000009fcfc7c10 */ /* 0x000fe400097fe4ff */
[----:B------:R-:W-:Y:S02]  /*5220*/  SHF.R.S32.HI R34, RZ, 0x1f, R33 ;  /* 0x0000001fff227819 */ /* 0x000fe40000011421 */
[----:B------:R-:W-:Y:S02]  /*5230*/  IADD3 R139, P2, R27, UR8, RZ ;  /* 0x000000081b8b7c10 */ /* 0x000fe4000ff5e0ff */
[----:B------:R-:W-:-:S02]  /*5240*/  SHF.R.S32.HI R33, RZ, 0x1f, R32 ;  /* 0x0000001fff217819 */ /* 0x000fc40000011420 */
[----:B0-----:R-:W-:Y:S02]  /*5250*/  IADD3 R90, P3, R28, UR8, RZ ;  /* 0x000000081c5a7c10 */ /* 0x001fe4000ff7e0ff */
[----:B------:R-:W-:Y:S02]  /*5260*/  SHF.R.S32.HI R32, RZ, 0x1f, R31 ;  /* 0x0000001fff207819 */ /* 0x000fe4000001141f */
[----:B------:R-:W-:Y:S01]  /*5270*/  SHF.R.S32.HI R31, RZ, 0x1f, R30 ;  /* 0x0000001fff1f7819 */ /* 0x000fe2000001141e */
[----:B------:R0:W-:Y:S01]  /*5280*/  STL [R1+0x30], R90 ;  /* 0x0000305a01007387 */ /* 0x0001e20000100800 */
[----:B------:R-:W-:Y:S02]  /*5290*/  SHF.R.S32.HI R30, RZ, 0x1f, R29 ;  /* 0x0000001fff1e7819 */ /* 0x000fe4000001141d */
[----:B------:R-:W-:Y:S01]  /*52a0*/  SHF.R.S32.HI R29, RZ, 0x1f, R28 ;  /* 0x0000001fff1d7819 */ /* 0x000fe2000001141c */
[----:B------:R1:W-:Y:S01]  /*52b0*/  STL [R1+0x38], R139 ;  /* 0x0000388b01007387 */ /* 0x0003e20000100800 */
[----:B------:R-:W-:-:S02]  /*52c0*/  SHF.R.S32.HI R28, RZ, 0x1f, R27 ;  /* 0x0000001fff1c7819 */ /* 0x000fc4000001141b */
[----:B------:R-:W-:Y:S02]  /*52d0*/  IADD3.X R143, R30, UR9, RZ, P5, !PT ;  /* 0x000000091e8f7c10 */ /* 0x000fe4000affe4ff */
[----:B------:R-:W-:Y:S02]  /*52e0*/  SHF.R.S32.HI R27, RZ, 0x1f, R26 ;  /* 0x0000001fff1b7819 */ /* 0x000fe4000001141a */
[----:B0-----:R-:W-:Y:S02]  /*52f0*/  IADD3.X R90, R34, UR9, RZ, P1, !PT ;  /* 0x00000009225a7c10 */ /* 0x001fe40008ffe4ff */
[----:B------:R-:W-:Y:S02]  /*5300*/  CS2R R34, SRZ ;  /* 0x0000000000227805 */ /* 0x000fe4000001ff00 */
[----:B-1----:R-:W-:Y:S01]  /*5310*/  IADD3 R139, P1, R26, UR8, RZ ;  /* 0x000000081a8b7c10 */ /* 0x002fe2000ff3e0ff */
[----:B------:R0:W-:Y:S01]  /*5320*/  STL [R1+0x4], R90 ;  /* 0x0000045a01007387 */ /* 0x0001e20000100800 */
[----:B------:R-:W-:-:S03]  /*5330*/  SHF.R.S32.HI R26, RZ, 0x1f, R25 ;  /* 0x0000001fff1a7819 */ /* 0x000fc60000011419 */
[----:B------:R1:W-:Y:S01]  /*5340*/  STL [R1+0x40], R139 ;  /* 0x0000408b01007387 */ /* 0x0003e20000100800 */
[----:B0-----:R-:W-:Y:S02]  /*5350*/  IADD3.X R90, R33, UR9, RZ, P0, !PT ;  /* 0x00000009215a7c10 */ /* 0x001fe400087fe4ff */
[----:B-1----:R-:W-:-:S03]  /*5360*/  IADD3 R139, P0, R25, UR8, RZ ;  /* 0x00000008198b7c10 */ /* 0x002fc6000ff1e0ff */
[----:B------:R0:W-:Y:S01]  /*5370*/  STL [R1+0xc], R90 ;  /* 0x00000c5a01007387 */ /* 0x0001e20000100800 */
[----:B------:R-:W-:-:S03]  /*5380*/  SHF.R.S32.HI R25, RZ, 0x1f, R24 ;  /* 0x0000001fff197819 */ /* 0x000fc60000011418 */
[----:B------:R1:W-:Y:S01]  /*5390*/  STL [R1+0x48], R139 ;  /* 0x0000488b01007387 */ /* 0x0003e20000100800 */
[----:B0-----:R-:W-:Y:S02]  /*53a0*/  IADD3.X R90, R32, UR9, RZ, P4, !PT ;  /* 0x00000009205a7c10 */ /* 0x001fe4000a7fe4ff */
[----:B------:R-:W-:Y:S02]  /*53b0*/  CS2R R32, SRZ ;  /* 0x0000000000207805 */ /* 0x000fe4000001ff00 */
[----:B------:R-:W-:Y:S01]  /*53c0*/  IADD3 R141, P4, R24, UR8, RZ ;  /* 0x00000008188d7c10 */ /* 0x000fe2000ff9e0ff */
[----:B------:R-:W-:Y:S01]  /*53d0*/  UMOV UR8, 0xfffffffe ;  /* 0xfffffffe00087882 */ /* 0x000fe20000000000 */
[----:B-1----:R-:W-:Y:S01]  /*53e0*/  IADD3.X R139, R31, UR9, RZ, P6, !PT ;  /* 0x000000091f8b7c10 */ /* 0x002fe2000b7fe4ff */
[----:B------:R0:W-:Y:S01]  /*53f0*/  STL [R1+0x14], R90 ;  /* 0x0000145a01007387 */ /* 0x0001e20000100800 */
[----:B------:R-:W-:-:S03]  /*5400*/  CS2R R30, SRZ ;  /* 0x00000000001e7805 */ /* 0x000fc6000001ff00 */
[----:B------:R1:W-:Y:S04]  /*5410*/  STL [R1+0x50], R141 ;  /* 0x0000508d01007387 */ /* 0x0003e80000100800 */
[----:B------:R2:W-:Y:S01]  /*5420*/  STL [R1+0x1c], R139 ;  /* 0x00001c8b01007387 */ /* 0x0005e20000100800 */
[C---:B0-----:R-:W-:Y:S01]  /*5430*/  IADD3 R90, P6, R2.reuse, UR6, RZ ;  /* 0x00000006025a7c10 */ /* 0x041fe2000ffde0ff */
[----:B------:R-:W-:Y:S02]  /*5440*/  USHF.R.U32.HI UR6, URZ, 0x4, UR12 ;  /* 0x000000043f067899 */ /* 0x000fe4000801160c */
[----:B------:R0:W-:Y:S01]  /*5450*/  STL [R1+0x24], R143 ;  /* 0x0000248f01007387 */ /* 0x0001e20000100800 */
[----:B-1----:R-:W-:Y:S01]  /*5460*/  IADD3.X R141, R29, UR9, RZ, P3, !PT ;  /* 0x000000091d8d7c10 */ /* 0x002fe20009ffe4ff */
[----:B------:R-:W-:Y:S01]  /*5470*/  USGXT.U32 UR6, UR6, 0xe ;  /* 0x0000000e0606789a */ /* 0x000fe20008000000 */
[----:B------:R-:W-:Y:S01]  /*5480*/  LEA.HI.X.SX32 R2, R2, UR7, 0x1, P6 ;  /* 0x0000000702027c11 */ /* 0x000fe2000b0f0eff */
[----:B------:R-:W-:Y:S01]  /*5490*/  UMOV UR7, URZ ;  /* 0x0000003f00077c82 */ /* 0x000fe20008000000 */
[----:B--2---:R-:W-:Y:S01]  /*54a0*/  IADD3.X R139, R28, UR9, RZ, P2, !PT ;  /* 0x000000091c8b7c10 */ /* 0x004fe200097fe4ff */
[----:B------:R1:W-:Y:S01]  /*54b0*/  STL [R1+0x2c], R141 ;  /* 0x00002c8d01007387 */ /* 0x0003e20000100800 */
[----:B------:R-:W-:-:S02]  /*54c0*/  CS2R R28, SRZ ;  /* 0x00000000001c7805 */ /* 0x000fc4000001ff00 */
[----:B0-----:R-:W-:Y:S01]  /*54d0*/  IADD3.X R143, R27, UR9, RZ, P1, !PT ;  /* 0x000000091b8f7c10 */ /* 0x001fe20008ffe4ff */
[----:B------:R0:W-:Y:S04]  /*54e0*/  STL [R1+0x34], R139 ;  /* 0x0000348b01007387 */ /* 0x0001e80000100800 */
[----:B------:R-:W-:Y:S01]  /*54f0*/  STL [R1+0x3c], R143 ;  /* 0x00003c8f01007387 */ /* 0x000fe20000100800 */
[----:B-1----:R-:W-:Y:S02]  /*5500*/  IADD3.X R141, R26, UR9, RZ, P0, !PT ;  /* 0x000000091a8d7c10 */ /* 0x002fe400087fe4ff */
[----:B------:R-:W-:Y:S02]  /*5510*/  CS2R R26, SRZ ;  /* 0x00000000001a7805 */ /* 0x000fe4000001ff00 */
[----:B0-----:R-:W-:Y:S01]  /*5520*/  IADD3.X R139, R25, UR9, RZ, P4, !PT ;  /* 0x00000009198b7c10 */ /* 0x001fe2000a7fe4ff */
[----:B------:R-:W-:Y:S01]  /*5530*/  STL [R1+0x44], R141 ;  /* 0x0000448d01007387 */ /* 0x000fe20000100800 */
[----:B------:R-:W-:Y:S01]  /*5540*/  UMOV UR9, 0x7fffffdf ;  /* 0x7fffffdf00097882 */ /* 0x000fe20000000000 */
[----:B------:R-:W-:Y:S01]  /*5550*/  CS2R R24, SRZ ;  /* 0x0000000000187805 */ /* 0x000fe2000001ff00 */
[----:B------:R-:W-:Y:S01]  /*5560*/  UIADD3.64 UR10, UR6, -UR8, URZ ;  /* 0x80000008060a7297 */ /* 0x000fe2000fffe03f */
[----:B------:R0:W-:Y:S01]  /*5570*/  STL [R1+0x4c], R139 ;  /* 0x00004c8b01007387 */ /* 0x0001e20000100800 */
[----:B------:R-:W-:Y:S01]  /*5580*/  UIADD3.64 UR8, UR4, -UR8, URZ ;  /* 0x8000000804087297 */ /* 0x000fe2000fffe03f */
[----:B0-----:R-:W-:-:S05]  /*5590*/  IMAD.SHL.U32 R139, R156, 0x8, RZ ;  /* 0x000000089c8b7824 */ /* 0x001fca00078e00ff */
[----:B------:R0:W-:Y:S02]  /*55a0*/  STL [R1+0x158], R139 ;  /* 0x0001588b01007387 */ /* 0x0001e40000100800 */
[----:B0-----:R-:W-:Y:S02]  /*55b0*/  IMAD R139, R136, UR15, RZ ;  /* 0x0000000f888b7c24 */ /* 0x001fe4000f8e02ff */
[----:B------:R-:W-:Y:S02]  /*55c0*/  IMAD R136, R137, UR15, RZ ;  /* 0x0000000f89887c24 */ /* 0x000fe4000f8e02ff */
[----:B------:R-:W-:Y:S02]  /*55d0*/  IMAD R136, R77, UR15, RZ ;  /* 0x0000000f4d887c24 */ /* 0x000fe4000f8e02ff */
[----:B------:R-:W-:Y:S02]  /*55e0*/  IMAD R136, R80, UR15, RZ ;  /* 0x0000000f50887c24 */ /* 0x000fe4000f8e02ff */
[----:B------:R-:W-:-:S02]  /*55f0*/  IMAD R136, R83, UR15, RZ ;  /* 0x0000000f53887c24 */ /* 0x000fc4000f8e02ff */
[----:B------:R-:W-:Y:S01]  /*5600*/  IMAD R139, R76, UR15, RZ ;  /* 0x0000000f4c8b7c24 */ /* 0x000fe2000f8e02ff */
[----:B------:R-:W-:Y:S01]  /*5610*/  CS2R R76, SRZ ;  /* 0x00000000004c7805 */ /* 0x000fe2000001ff00 */
[----:B------:R-:W-:Y:S02]  /*5620*/  IMAD R137, R78, UR15, RZ ;  /* 0x0000000f4e897c24 */ /* 0x000fe4000f8e02ff */
[----:B------:R-:W-:Y:S02]  /*5630*/  IMAD R136, R86, UR15, RZ ;  /* 0x0000000f56887c24 */ /* 0x000fe4000f8e02ff */
[----:B------:R-:W-:Y:S01]  /*5640*/  IMAD R139, R79, UR15, RZ ;  /* 0x0000000f4f8b7c24 */ /* 0x000fe2000f8e02ff */
[----:B------:R-:W-:Y:S01]  /*5650*/  CS2R R78, SRZ ;  /* 0x00000000004e7805 */ /* 0x000fe2000001ff00 */
[----:B------:R-:W-:Y:S01]  /*5660*/  IMAD R137, R81, UR15, RZ ;  /* 0x0000000f51897c24 */ /* 0x000fe2000f8e02ff */
[----:B------:R-:W-:Y:S01]  /*5670*/  CS2R R80, SRZ ;  /* 0x0000000000507805 */ /* 0x000fe2000001ff00 */
        /* <DEDUP_REMOVED lines=10> */
[----:B------:R-:W-:Y:S02]  /*5720*/  IMAD R132, R154, UR15, RZ ;  /* 0x0000000f9a847c24 */ /* 0x000fe4000f8e02ff */
[----:B------:R-:W-:Y:S02]  /*5730*/  IMAD R131, R152, UR15, RZ ;  /* 0x0000000f98837c24 */ /* 0x000fe4000f8e02ff */
[----:B------:R-:W-:Y:S02]  /*5740*/  IMAD R132, R148, UR15, RZ ;  /* 0x0000000f94847c24 */ /* 0x000fe4000f8e02ff */
[----:B------:R-:W-:Y:S02]  /*5750*/  IMAD R131, R146, UR15, RZ ;  /* 0x0000000f92837c24 */ /* 0x000fe4000f8e02ff */
[----:B------:R-:W-:Y:S02]  /*5760*/  IMAD R132, R142, UR15, RZ ;  /* 0x0000000f8e847c24 */ /* 0x000fe4000f8e02ff */
[----:B------:R-:W-:Y:S01]  /*5770*/  IMAD R131, R140, UR15, RZ ;  /* 0x0000000f8c837c24 */ /* 0x000fe2000f8e02ff */
[----:B------:R-:W-:-:S06]  /*5780*/  ULDC UR15, c[0x0][0x23c] ;  /* 0x00008f00000f7ab9 */ /* 0x000fcc0000000800 */
.L_x_2:
[----:B------:R-:W0:Y:S01]  /*5790*/  S2R R205, SR_TID.X ;  /* 0x0000000000cd7919 */ /* 0x000e220000002100 */
[----:B------:R-:W-:Y:S01]  /*57a0*/  ULDC UR19, c[0x0][0x238] ;  /* 0x00008e0000137ab9 */ /* 0x000fe20000000800 */
[C---:B------:R-:W-:Y:S01]  /*57b0*/  LOP3.LUT R130, R0.reuse, 0x16, RZ, 0xfc, !PT ;  /* 0x0000001600827812 */ /* 0x040fe200078efcff */
[C---:B------:R-:W-:Y:S01]  /*57c0*/  IMAD R134, R0.reuse, UR19, RZ ;  /* 0x0000001300867c24 */ /* 0x040fe2000f8e02ff */
[C---:B------:R-:W-:Y:S01]  /*57d0*/  LOP3.LUT R140, R0.reuse, 0x2, RZ, 0xfc, !PT ;  /* 0x00000002008c7812 */ /* 0x040fe200078efcff */
[----:B------:R-:W-:Y:S01]  /*57e0*/  ULDC UR20, c[0x0][0x238] ;  /* 0x00008e0000147ab9 */ /* 0x000fe20000000800 */
[----:B------:R-:W-:Y:S01]  /*57f0*/  LOP3.LUT R135, R0, 0x2, RZ, 0xfc, !PT ;  /* 0x0000000200877812 */ /* 0x000fe200078efcff */
[----:B------:R-:W-:Y:S01]  /*5800*/  ULDC UR19, c[0x0][0x238] ;  /* 0x00008e0000137ab9 */ /* 0x000fe20000000800 */
[----:B------:R-:W-:Y:S01]  /*5810*/  IADD3 R132, P0, R134, R90, RZ ;  /* 0x0000005a86847210 */ /* 0x000fe20007f1e0ff */
[----:B------:R-:W-:Y:S01]  /*5820*/  IMAD R140, R140, UR20, RZ ;  /* 0x000000148c8c7c24 */ /* 0x000fe2000f8e02ff */
[----:B------:R-:W-:Y:S01]  /*5830*/  ISETP.GE.AND P6, PT, R0, UR14, PT ;  /* 0x0000000e00007c0c */ /* 0x000fe2000bfc6270 */
[----:B------:R-:W-:Y:S01]  /*5840*/  ULDC UR20, c[0x0][0x238] ;  /* 0x00008e0000147ab9 */ /* 0x000fe20000000800 */
[----:B------:R-:W-:-:S02]  /*5850*/  ISETP.GE.AND P1, PT, R130, UR14, PT ;  /* 0x0000000e82007c0c */ /* 0x000fc4000bf26270 */
[----:B------:R-:W-:Y:S02]  /*5860*/  PRMT R155, RZ, 0x7610, R155 ;  /* 0x00007610ff9b7816 */ /* 0x000fe4000000009b */
[----:B------:R-:W-:Y:S02]  /*5870*/  PRMT R153, RZ, 0x7610, R153 ;  /* 0x00007610ff997816 */ /* 0x000fe40000000099 */
[----:B------:R-:W-:Y:S02]  /*5880*/  PRMT R154, RZ, 0x7610, R154 ;  /* 0x00007610ff9a7816 */ /* 0x000fe4000000009a */
[----:B------:R-:W-:Y:S02]  /*5890*/  PRMT R152, RZ, 0x7610, R152 ;  /* 0x00007610ff987816 */ /* 0x000fe40000000098 */
[----:B------:R-:W-:Y:S02]  /*58a0*/  PRMT R151, RZ, 0x7610, R151 ;  /* 0x00007610ff977816 */ /* 0x000fe40000000097 */
[----:B------:R-:W-:-:S02]  /*58b0*/  PRMT R150, RZ, 0x7610, R150 ;  /* 0x00007610ff967816 */ /* 0x000fc40000000096 */
[----:B------:R-:W-:Y:S02]  /*58c0*/  PRMT R149, RZ, 0x7610, R149 ;  /* 0x00007610ff957816 */ /* 0x000fe40000000095 */
[----:B------:R-:W-:Y:S02]  /*58d0*/  PRMT R142, RZ, 0x7610, R142 ;  /* 0x00007610ff8e7816 */ /* 0x000fe4000000008e */
[----:B------:R-:W-:Y:S01]  /*58e0*/  PRMT R137, RZ, 0x7610, R137 ;  /* 0x00007610ff897816 */ /* 0x000fe20000000089 */
[----:B------:R-:W1:Y:S01]  /*58f0*/  S2R R141, SR_TID.X ;  /* 0x00000000008d7919 */ /* 0x000e620000002100 */
[----:B------:R-:W-:Y:S01]  /*5900*/  LOP3.LUT R130, R0, 0x18, RZ, 0xfc, !PT ;  /* 0x0000001800827812 */ /* 0x000fe200078efcff */
[----:B------:R-:W-:Y:S01]  /*5910*/  ULDC UR21, c[0x0][0x238] ;  /* 0x00008e0000157ab9 */ /* 0x000fe20000000800 */
[----:B------:R-:W-:Y:S02]  /*5920*/  ISETP.GE.AND P3, PT, R135, UR14, PT ;  /* 0x0000000e87007c0c */ /* 0x000fe4000bf66270 */
[----:B------:R-:W-:-:S02]  /*5930*/  LEA.HI.X.SX32 R133, R134, R2, 0x1, P0 ;  /* 0x0000000286857211 */ /* 0x000fc400000f0eff */
[C---:B------:R-:W-:Y:S02]  /*5940*/  LOP3.LUT R135, R0.reuse, 0x4, RZ, 0xfc, !PT ;  /* 0x0000000400877812 */ /* 0x040fe400078efcff */
[----:B------:R-:W-:Y:S01]  /*5950*/  LOP3.LUT R134, R0, 0x4, RZ, 0xfc, !PT ;  /* 0x0000000400867812 */ /* 0x000fe200078efcff */
[----:B------:R2:W3:Y:S01]  /*5960*/  @!P6 LDG.E.U8 R155, desc[UR16][R132.64] ;  /* 0x00000010849be981 */ /* 0x0004e2000c1e1100 */
[----:B0-----:R-:W-:Y:S02]  /*5970*/  LEA.HI R131, R205, 0xe, RZ, 0x1a ;  /* 0x0000000ecd837811 */ /* 0x001fe400078fd0ff */
[----:B------:R-:W-:Y:S01]  /*5980*/  ISETP.GE.AND P2, PT, R130, UR14, PT ;  /* 0x0000000e82007c0c */ /* 0x000fe2000bf46270 */
[----:B------:R-:W-:Y:S01]  /*5990*/  IMAD R134, R134, UR19, RZ ;  /* 0x0000001386867c24 */ /* 0x000fe2000f8e02ff */
[----:B------:R-:W-:Y:S01]  /*59a0*/  ISETP.GE.AND P5, PT, R135, UR14, PT ;  /* 0x0000000e87007c0c */ /* 0x000fe2000bfa6270 */
[----:B------:R-:W-:Y:S01]  /*59b0*/  ULDC UR19, c[0x0][0x238] ;  /* 0x00008e0000137ab9 */ /* 0x000fe20000000800 */
[----:B------:R-:W-:-:S02]  /*59c0*/  IADD3 R130, P0, R140, R90, RZ ;  /* 0x0000005a8c827210 */ /* 0x000fc40007f1e0ff */
[----:B------:R-:W-:Y:S02]  /*59d0*/  LOP3.LUT R135, R0, 0x6, RZ, 0xfc, !PT ;  /* 0x0000000600877812 */ /* 0x000fe400078efcff */
[----:B------:R-:W-:Y:S02]  /*59e0*/  ISETP.GE.AND P4, PT, R131, UR14, PT ;  /* 0x0000000e83007c0c */ /* 0x000fe4000bf86270 */
[----:B------:R-:W-:Y:S02]  /*59f0*/  LEA.HI.X.SX32 R131, R140, R2, 0x1, P0 ;  /* 0x000000028c837211 */ /* 0x000fe400000f0eff */
[----:B------:R-:W-:Y:S02]  /*5a00*/  ISETP.GE.AND P0, PT, R135, UR14, PT ;  /* 0x0000000e87007c0c */ /* 0x000fe4000bf06270 */
[----:B--2---:R-:W-:Y:S01]  /*5a10*/  IADD3 R132, P6, R134, R90, RZ ;  /* 0x0000005a86847210 */ /* 0x004fe20007fde0ff */
[----:B------:R0:W2:Y:S01]  /*5a20*/  @!P3 LDG.E.U8 R154, desc[UR16][R130.64] ;  /* 0x00000010829ab981 */ /* 0x0000a2000c1e1100 */
[----:B------:R-:W-:-:S02]  /*5a30*/  LOP3.LUT R135, R0, 0x8, RZ, 0xfc, !PT ;  /* 0x0000000800877812 */ /* 0x000fc400078efcff */
[----:B------:R-:W-:Y:S02]  /*5a40*/  LOP3.LUT R140, R0, 0x6, RZ, 0xfc, !PT ;  /* 0x00000006008c7812 */ /* 0x000fe400078efcff */
[----:B------:R-:W-:Y:S01]  /*5a50*/  LEA.HI.X.SX32 R133, R134, R2, 0x1, P6 ;  /* 0x0000000286857211 */ /* 0x000fe200030f0eff */
[----:B------:R-:W-:Y:S01]  /*5a60*/  IMAD R135, R135, UR19, RZ ;  /* 0x0000001387877c24 */ /* 0x000fe2000f8e02ff */
[----:B------:R-:W-:Y:S01]  /*5a70*/  LOP3.LUT R134, R0, 0x8, RZ, 0xfc, !PT ;  /* 0x0000000800867812 */ /* 0x000fe200078efcff */
[----:B------:R-:W-:Y:S01]  /*5a80*/  IMAD R140, R140, UR20, RZ ;  /* 0x000000148c8c7c24 */ /* 0x000fe2000f8e02ff */
[----:B------:R-:W-:Y:S01]  /*5a90*/  ULDC UR20, c[0x0][0x238] ;  /* 0x00008e0000147ab9 */ /* 0x000fe20000000800 */
[----:B------:R4:W5:Y:S01]  /*5aa0*/  @!P5 LDG.E.U8 R153, desc[UR16][R132.64] ;  /* 0x000000108499d981 */ /* 0x000962000c1e1100 */
[----:B------:R-:W-:Y:S01]  /*5ab0*/  ISETP.GE.AND P6, PT, R134, UR14, PT ;  /* 0x0000000e86007c0c */ /* 0x000fe2000bfc6270 */
[----:B------:R-:W-:Y:S01]  /*5ac0*/  ULDC UR19, c[0x0][0x238] ;  /* 0x00008e0000137ab9 */ /* 0x000fe20000000800 */
[----:B0-----:R-:W-:-:S02]  /*5ad0*/  IADD3 R130, P3, R140, R90, RZ ;  /* 0x0000005a8c827210 */ /* 0x001fc40007f7e0ff */
[----:B------:R-:W-:Y:S02]  /*5ae0*/  LOP3.LUT R134, R0, 0xa, RZ, 0xfc, !PT ;  /* 0x0000000a00867812 */ /* 0x000fe400078efcff */
[C---:B----4-:R-:W-:Y:S02]  /*5af0*/  IADD3 R132, P5, R135.reuse, R90, RZ ;  /* 0x0000005a87847210 */ /* 0x050fe40007fbe0ff */
[-C--:B------:R-:W-:Y:S02]  /*5b00*/  LEA.HI.X.SX32 R131, R140, R2.reuse, 0x1, P3 ;  /* 0x000000028c837211 */ /* 0x080fe400018f0eff */
[----:B------:R-:W-:Y:S02]  /*5b10*/  LEA.HI.X.SX32 R133, R135, R2, 0x1, P5 ;  /* 0x0000000287857211 */ /* 0x000fe400028f0eff */
[----:B------:R-:W-:Y:S01]  /*5b20*/  LOP3.LUT R135, R0, 0xa, RZ, 0xfc, !PT ;  /* 0x0000000a00877812 */ /* 0x000fe200078efcff */
[----:B------:R0:W4:Y:S01]  /*5b30*/  @!P0 LDG.E.U8 R152, desc[UR16][R130.64] ;  /* 0x0000001082988981 */ /* 0x000122000c1e1100 */
[----:B------:R-:W-:-:S02]  /*5b40*/  ISETP.GE.AND P3, PT, R134, UR14, PT ;  /* 0x0000000e86007c0c */ /* 0x000fc4000bf66270 */
[----:B------:R-:W-:Y:S01]  /*5b50*/  LOP3.LUT R134, R0, 0xc, RZ, 0xfc, !PT ;  /* 0x0000000c00867812 */ /* 0x000fe200078efcff */
[----:B------:R-:W-:Y:S01]  /*5b60*/  IMAD R135, R135, UR20, RZ ;  /* 0x0000001487877c24 */ /* 0x000fe2000f8e02ff */
[----:B------:R1:W4:Y:S01]  /*5b70*/  @!P6 LDG.E.U8 R151, desc[UR16][R132.64] ;  /* 0x000000108497e981 */ /* 0x000322000c1e1100 */
[----:B------:R-:W-:Y:S01]  /*5b80*/  ULDC UR20, c[0x0][0x238] ;  /* 0x00008e0000147ab9 */ /* 0x000fe20000000800 */
[C---:B------:R-:W-:Y:S01]  /*5b90*/  ISETP.GE.AND P5, PT, R134.reuse, UR14, PT ;  /* 0x0000000e86007c0c */ /* 0x040fe2000bfa6270 */
[----:B------:R-:W-:Y:S01]  /*5ba0*/  IMAD R134, R134, UR19, RZ ;  /* 0x0000001386867c24 */ /* 0x000fe2000f8e02ff */
[----:B------:R-:W-:Y:S01]  /*5bb0*/  ULDC UR19, c[0x0][0x238] ;  /* 0x00008e0000137ab9 */ /* 0x000fe20000000800 */
[-C--:B0-----:R-:W-:Y:S02]  /*5bc0*/  IADD3 R130, P0, R135, R90.reuse, RZ ;  /* 0x0000005a87827210 */ /* 0x081fe40007f1e0ff */
[----:B-1----:R-:W-:Y:S02]  /*5bd0*/  LOP3.LUT R133, R0, 0x1a, RZ, 0xfc, !PT ;  /* 0x0000001a00857812 */ /* 0x002fe400078efcff */
[----:B------:R-:W-:-:S02]  /*5be0*/  IADD3 R132, P6, R134, R90, RZ ;  /* 0x0000005a86847210 */ /* 0x000fc40007fde0ff */
[-C--:B------:R-:W-:Y:S02]  /*5bf0*/  LEA.HI.X.SX32 R131, R135, R2.reuse, 0x1, P0 ;  /* 0x0000000287837211 */ /* 0x080fe400000f0eff */
[----:B------:R-:W-:Y:S02]  /*5c00*/  ISETP.GE.AND P0, PT, R133, UR14, PT ;  /* 0x0000000e85007c0c */ /* 0x000fe4000bf06270 */
[----:B------:R-:W-:Y:S01]  /*5c10*/  LEA.HI.X.SX32 R133, R134, R2, 0x1, P6 ;  /* 0x0000000286857211 */ /* 0x000fe200030f0eff */
[----:B------:R-:W4:Y:S01]  /*5c20*/  @!P3 LDG.E.U8 R150, desc[UR16][R130.64] ;  /* 0x000000108296b981 */ /* 0x000f22000c1e1100 */
[----:B------:R-:W0:Y:S01]  /*5c30*/  S2R R134, SR_TID.X ;  /* 0x0000000000867919 */ /* 0x000e220000002100 */
[----:B------:R-:W-:Y:S02]  /*5c40*/  LOP3.LUT R135, R0, 0x10, RZ, 0xfc, !PT ;  /* 0x0000001000877812 */ /* 0x000fe400078efcff */
[----:B------:R1:W4:Y:S03]  /*5c50*/  @!P5 LDG.E.U8 R149, desc[UR16][R132.64] ;  /* 0x000000108495d981 */ /* 0x000326000c1e1100 */
[----:B------:R-:W-:Y:S01]  /*5c60*/  IMAD R135, R135, UR20, RZ ;  /* 0x0000001487877c24 */ /* 0x000fe2000f8e02ff */
[----:B------:R-:W-:-:S04]  /*5c70*/  ULDC UR20, c[0x0][0x238] ;  /* 0x00008e0000147ab9 */ /* 0x000fc80000000800 */
[----:B-1----:R-:W-:Y:S02]  /*5c80*/  IADD3 R132, P5, R135, R90, RZ ;  /* 0x0000005a87847210 */ /* 0x002fe40007fbe0ff */
[----:B0-----:R-:W-:Y:S02]  /*5c90*/  LEA.HI R140, R134, 0xe, RZ, 0x1a ;  /* 0x0000000e868c7811 */ /* 0x001fe400078fd0ff */
[----:B------:R-:W-:-:S03]  /*5ca0*/  LOP3.LUT R134, R0, 0x10, RZ, 0xfc, !PT ;  /* 0x0000001000867812 */ /* 0x000fc600078efcff */
[----:B------:R-:W-:Y:S01]  /*5cb0*/  IMAD R140, R140, UR19, RZ ;  /* 0x000000138c8c7c24 */ /* 0x000fe2000f8e02ff */
[----:B------:R-:W-:Y:S01]  /*5cc0*/  ISETP.GE.AND P3, PT, R134, UR14, PT ;  /* 0x0000000e86007c0c */ /* 0x000fe2000bf66270 */
[----:B------:R-:W-:Y:S01]  /*5cd0*/  ULDC UR19, c[0x0][0x238] ;  /* 0x00008e0000137ab9 */ /* 0x000fe20000000800 */
[----:B------:R-:W-:Y:S02]  /*5ce0*/  LOP3.LUT R134, R0, 0x12, RZ, 0xfc, !PT ;  /* 0x0000001200867812 */ /* 0x000fe400078efcff */
[C---:B------:R-:W-:Y:S02]  /*5cf0*/  IADD3 R130, P6, R140.reuse, R90, RZ ;  /* 0x0000005a8c827210 */ /* 0x040fe40007fde0ff */
[-C--:B------:R-:W-:Y:S02]  /*5d00*/  LEA.HI.X.SX32 R133, R135, R2.reuse, 0x1, P5 ;  /* 0x0000000287857211 */ /* 0x080fe400028f0eff */
[----:B------:R-:W-:Y:S02]  /*5d10*/  LEA.HI.X.SX32 R131, R140, R2, 0x1, P6 ;  /* 0x000000028c837211 */ /* 0x000fe400030f0eff */
[C---:B------:R-:W-:Y:S01]  /*5d20*/  ISETP.GE.AND P6, PT, R134.reuse, UR14, PT ;  /* 0x0000000e86007c0c */ /* 0x040fe2000bfc6270 */
[----:B------:R-:W-:Y:S01]  /*5d30*/  IMAD R134, R134, UR19, RZ ;  /* 0x0000001386867c24 */ /* 0x000fe2000f8e02ff */
[C---:B------:R-:W-:Y:S01]  /*5d40*/  LOP3.LUT R140, R0.reuse, 0x14, RZ, 0xfc, !PT ;  /* 0x00000014008c7812 */ /* 0x040fe200078efcff */
[----:B------:R0:W4:Y:S01]  /*5d50*/  @!P4 LDG.E.U8 R142, desc[UR16][R130.64] ;  /* 0x00000010828ec981 */ /* 0x000122000c1e1100 */
[----:B------:R-:W-:Y:S01]  /*5d60*/  LOP3.LUT R135, R0, 0x14, RZ, 0xfc, !PT ;  /* 0x0000001400877812 */ /* 0x000fe200078efcff */
[----:B------:R-:W-:-:S02]  /*5d70*/  ULDC UR19, c[0x0][0x238] ;  /* 0x00008e0000137ab9 */ /* 0x000fc40000000800 */
[----:B------:R1:W4:Y:S01]  /*5d80*/  @!P3 LDG.E.U8 R137, desc[UR16][R132.64] ;  /* 0x000000108489b981 */ /* 0x000322000c1e1100 */
[----:B------:R-:W-:Y:S01]  /*5d90*/  IMAD R140, R140, UR20, RZ ;  /* 0x000000148c8c7c24 */ /* 0x000fe2000f8e02ff */
[----:B------:R-:W-:Y:S01]  /*5da0*/  ISETP.GE.AND P4, PT, R135, UR14, PT ;  /* 0x0000000e87007c0c */ /* 0x000fe2000bf86270 */
[----:B------:R-:W-:Y:S01]  /*5db0*/  ULDC UR20, c[0x0][0x238] ;  /* 0x00008e0000147ab9 */ /* 0x000fe20000000800 */
[----:B0-----:R-:W-:Y:S02]  /*5dc0*/  IADD3 R130, P5, R134, R90, RZ ;  /* 0x0000005a86827210 */ /* 0x001fe40007fbe0ff */
[----:B-1----:R-:W-:Y:S02]  /*5dd0*/  LOP3.LUT R132, R0, 0x1c, RZ, 0xfc, !PT ;  /* 0x0000001c00847812 */ /* 0x002fe400078efcff */
[----:B------:R-:W-:Y:S02]  /*5de0*/  LEA.HI.X.SX32 R131, R134, R2, 0x1, P5 ;  /* 0x0000000286837211 */ /* 0x000fe400028f0eff */
[----:B------:R-:W-:-:S02]  /*5df0*/  ISETP.GE.AND P3, PT, R132, UR14, PT ;  /* 0x0000000e84007c0c */ /* 0x000fc4000bf66270 */
[----:B------:R-:W-:Y:S02]  /*5e00*/  IADD3 R132, P5, R140, R90, RZ ;  /* 0x0000005a8c847210 */ /* 0x000fe40007fbe0ff */
[----:B------:R-:W-:Y:S02]  /*5e10*/  LOP3.LUT R135, R0, 0x16, RZ, 0xfc, !PT ;  /* 0x0000001600877812 */ /* 0x000fe400078efcff */
[----:B------:R-:W-:Y:S02]  /*5e20*/  PRMT R148, RZ, 0x7610, R148 ;  /* 0x00007610ff947816 */ /* 0x000fe40000000094 */
[----:B------:R-:W-:Y:S01]  /*5e30*/  LEA.HI.X.SX32 R133, R140, R2, 0x1, P5 ;  /* 0x000000028c857211 */ /* 0x000fe200028f0eff */
[----:B------:R-:W-:Y:S01]  /*5e40*/  IMAD R135, R135, UR19, RZ ;  /* 0x0000001387877c24 */ /* 0x000fe2000f8e02ff */
[----:B------:R-:W-:Y:S01]  /*5e50*/  LOP3.LUT R140, R0, 0x18, RZ, 0xfc, !PT ;  /* 0x00000018008c7812 */ /* 0x000fe200078efcff */
[----:B------:R-:W-:Y:S01]  /*5e60*/  ULDC UR19, c[0x0][0x238] ;  /* 0x00008e0000137ab9 */ /* 0x000fe20000000800 */
[----:B------:R-:W-:Y:S01]  /*5e70*/  PRMT R138, RZ, 0x7610, R138 ;  /* 0x00007610ff8a7816 */ /* 0x000fe2000000008a */
[----:B------:R0:W4:Y:S01]  /*5e80*/  @!P6 LDG.E.U8 R148, desc[UR16][R130.64] ;  /* 0x000000108294e981 */ /* 0x000122000c1e1100 */
[----:B------:R-:W-:Y:S01]  /*5e90*/  LEA.HI R134, R205, 0x1e, RZ, 0x1a ;  /* 0x0000001ecd867811 */ /* 0x000fe200078fd0ff */
[----:B------:R-:W-:Y:S01]  /*5ea0*/  IMAD R140, R140, UR20, RZ ;  /* 0x000000148c8c7c24 */ /* 0x000fe2000f8e02ff */
[----:B------:R-:W-:Y:S01]  /*5eb0*/  PRMT R145, RZ, 0x7610, R145 ;  /* 0x00007610ff917816 */ /* 0x000fe20000000091 */
[----:B------:R-:W-:Y:S01]  /*5ec0*/  ULDC UR20, c[0x0][0x238] ;  /* 0x00008e0000147ab9 */ /* 0x000fe20000000800 */
[----:B------:R-:W-:Y:S01]  /*5ed0*/  ISETP.GE.AND P5, PT, R134, UR14, PT ;  /* 0x0000000e86007c0c */ /* 0x000fe2000bfa6270 */
[----:B------:R1:W4:Y:S01]  /*5ee0*/  @!P4 LDG.E.U8 R138, desc[UR16][R132.64] ;  /* 0x00000010848ac981 */ /* 0x000322000c1e1100 */
[----:B0-----:R-:W-:-:S02]  /*5ef0*/  IADD3 R130, P6, R135, R90, RZ ;  /* 0x0000005a87827210 */ /* 0x001fc40007fde0ff */
[----:B------:R-:W-:Y:S02]  /*5f00*/  LOP3.LUT R134, R0, 0x20, RZ, 0xfc, !PT ;  /* 0x0000002000867812 */ /* 0x000fe400078efcff */
[----:B------:R-:W-:Y:S02]  /*5f10*/  LEA.HI.X.SX32 R131, R135, R2, 0x1, P6 ;  /* 0x0000000287837211 */ /* 0x000fe400030f0eff */
[----:B-1----:R-:W-:Y:S02]  /*5f20*/  IADD3 R132, P6, R140, R90, RZ ;  /* 0x0000005a8c847210 */ /* 0x002fe40007fde0ff */
[----:B------:R-:W-:Y:S01]  /*5f30*/  LOP3.LUT R135, R0, 0x1a, RZ, 0xfc, !PT ;  /* 0x0000001a00877812 */ /* 0x000fe200078efcff */
[----:B------:R0:W4:Y:S01]  /*5f40*/  @!P1 LDG.E.U8 R145, desc[UR16][R130.64] ;  /* 0x0000001082919981 */ /* 0x000122000c1e1100 */
[----:B------:R-:W-:Y:S02]  /*5f50*/  ISETP.GE.AND P4, PT, R134, UR14, PT ;  /* 0x0000000e86007c0c */ /* 0x000fe4000bf86270 */
[----:B------:R-:W-:Y:S01]  /*5f60*/  LEA.HI.X.SX32 R133, R140, R2, 0x1, P6 ;  /* 0x000000028c857211 */ /* 0x000fe200030f0eff */
[----:B------:R-:W-:Y:S01]  /*5f70*/  IMAD R135, R135, UR19, RZ ;  /* 0x0000001387877c24 */ /* 0x000fe2000f8e02ff */
[C---:B------:R-:W-:Y:S01]  /*5f80*/  LOP3.LUT R134, R0.reuse, 0x22, RZ, 0xfc, !PT ;  /* 0x0000002200867812 */ /* 0x040fe200078efcff */
[----:B------:R-:W-:Y:S01]  /*5f90*/  ULDC UR19, c[0x0][0x238] ;  /* 0x00008e0000137ab9 */ /* 0x000fe20000000800 */
[----:B------:R-:W-:-:S02]  /*5fa0*/  LOP3.LUT R140, R0, 0x1c, RZ, 0xfc, !PT ;  /* 0x0000001c008c7812 */ /* 0x000fc400078efcff */
[----:B------:R-:W-:Y:S02]  /*5fb0*/  PRMT R143, RZ, 0x7610, R143 ;  /* 0x00007610ff8f7816 */ /* 0x000fe4000000008f */
[----:B------:R-:W-:Y:S01]  /*5fc0*/  ISETP.GE.AND P1, PT, R134, UR14, PT ;  /* 0x0000000e86007c0c */ /* 0x000fe2000bf26270 */
[----:B------:R-:W-:Y:S01]  /*5fd0*/  IMAD R140, R140, UR20, RZ ;  /* 0x000000148c8c7c24 */ /* 0x000fe2000f8e02ff */
[C---:B0-----:R-:W-:Y:S01]  /*5fe0*/  IADD3 R130, P6, R135.reuse, R90, RZ ;  /* 0x0000005a87827210 */ /* 0x041fe20007fde0ff */
[----:B------:R-:W-:Y:S01]  /*5ff0*/  ULDC UR20, c[0x0][0x238] ;  /* 0x00008e0000147ab9 */ /* 0x000fe20000000800 */
[----:B------:R-:W-:Y:S01]  /*6000*/  LOP3.LUT R134, R0, 0x24, RZ, 0xfc, !PT ;  /* 0x0000002400867812 */ /* 0x000fe200078efcff */
[----:B------:R0:W4:Y:S01]  /*6010*/  @!P2 LDG.E.U8 R143, desc[UR16][R132.64] ;  /* 0x00000010848fa981 */ /* 0x000122000c1e1100 */
[----:B------:R-:W-:Y:S02]  /*6020*/  LEA.HI.X.SX32 R131, R135, R2, 0x1, P6 ;  /* 0x0000000287837211 */ /* 0x000fe400030f0eff */
[----:B------:R-:W-:-:S02]  /*6030*/  ISETP.GE.AND P2, PT, R134, UR14, PT ;  /* 0x0000000e86007c0c */ /* 0x000fc4000bf46270 */
[C---:B------:R-:W-:Y:S02]  /*6040*/  IADD3 R134, P6, R140.reuse, R90, RZ ;  /* 0x0000005a8c867210 */ /* 0x040fe40007fde0ff */
[----:B------:R-:W-:Y:S02]  /*6050*/  LEA.HI R141, R141, 0x1e, RZ, 0x1a ;  /* 0x0000001e8d8d7811 */ /* 0x000fe400078fd0ff */
[----:B------:R-:W-:Y:S02]  /*6060*/  LEA.HI.X.SX32 R135, R140, R2, 0x1, P6 ;  /* 0x000000028c877211 */ /* 0x000fe400030f0eff */
[----:B0-----:R-:W-:Y:S01]  /*6070*/  PRMT R132, RZ, 0x7610, R132 ;  /* 0x00007610ff847816 */ /* 0x001fe20000000084 */
[----:B------:R-:W-:Y:S01]  /*6080*/  IMAD R141, R141, UR19, RZ ;  /* 0x000000138d8d7c24 */ /* 0x000fe2000f8e02ff */
[----:B------:R-:W-:Y:S01]  /*6090*/  LOP3.LUT R140, R0, 0x20, RZ, 0xfc, !PT ;  /* 0x00000020008c7812 */ /* 0x000fe200078efcff */
[----:B------:R-:W-:Y:S01]  /*60a0*/  ULDC UR19, c[0x0][0x238] ;  /* 0x00008e0000137ab9 */ /* 0x000fe20000000800 */
[----:B------:R-:W-:-:S02]  /*60b0*/  PRMT R139, RZ, 0x7610, R139 ;  /* 0x00007610ff8b7816 */ /* 0x000fc4000000008b */
[----:B------:R0:W4:Y:S01]  /*60c0*/  @!P0 LDG.E.U8 R132, desc[UR16][R130.64] ;  /* 0x0000001082848981 */ /* 0x000122000c1e1100 */
[----:B------:R-:W-:Y:S01]  /*60d0*/  IMAD R140, R140, UR20, RZ ;  /* 0x000000148c8c7c24 */ /* 0x000fe2000f8e02ff */
[C---:B------:R-:W-:Y:S01]  /*60e0*/  LOP3.LUT R144, R0.reuse, 0x22, RZ, 0xfc, !PT ;  /* 0x0000002200907812 */ /* 0x040fe200078efcff */
[----:B------:R-:W-:Y:S01]  /*60f0*/  ULDC UR20, c[0x0][0x238] ;  /* 0x00008e0000147ab9 */ /* 0x000fe20000000800 */
[----:B------:R-:W-:Y:S01]  /*6100*/  LOP3.LUT R133, R0, 0x26, RZ, 0xfc, !PT ;  /* 0x0000002600857812 */ /* 0x000fe200078efcff */
[----:B------:R1:W4:Y:S01]  /*6110*/  @!P3 LDG.E.U8 R139, desc[UR16][R134.64] ;  /* 0x00000010868bb981 */ /* 0x000322000c1e1100 */
[----:B------:R-:W-:Y:S02]  /*6120*/  PRMT R136, RZ, 0x7610, R136 ;  /* 0x00007610ff887816 */ /* 0x000fe40000000088 */
[----:B0-----:R-:W-:Y:S01]  /*6130*/  IADD3 R130, P6, R141, R90, RZ ;  /* 0x0000005a8d827210 */ /* 0x001fe20007fde0ff */
[----:B------:R-:W-:Y:S01]  /*6140*/  IMAD R144, R144, UR19, RZ ;  /* 0x0000001390907c24 */ /* 0x000fe2000f8e02ff */
[----:B------:R-:W-:Y:S01]  /*6150*/  ISETP.GE.AND P0, PT, R133, UR14, PT ;  /* 0x0000000e85007c0c */ /* 0x000fe2000bf06270 */
[----:B------:R-:W-:Y:S01]  /*6160*/  ULDC UR19, c[0x0][0x238] ;  /* 0x00008e0000137ab9 */ /* 0x000fe20000000800 */
[----:B------:R-:W-:-:S02]  /*6170*/  LEA.HI.X.SX32 R131, R141, R2, 0x1, P6 ;  /* 0x000000028d837211 */ /* 0x000fc400030f0eff */
[----:B-1----:R-:W-:Y:S02]  /*6180*/  IADD3 R134, P6, R140, R90, RZ ;  /* 0x0000005a8c867210 */ /* 0x002fe40007fde0ff */
[----:B------:R-:W-:Y:S01]  /*6190*/  LOP3.LUT R133, R0, 0x28, RZ, 0xfc, !PT ;  /* 0x0000002800857812 */ /* 0x000fe200078efcff */
[----:B------:R0:W4:Y:S01]  /*61a0*/  @!P5 LDG.E.U8 R136, desc[UR16][R130.64] ;  /* 0x000000108288d981 */ /* 0x000122000c1e1100 */
[----:B------:R-:W-:Y:S02]  /*61b0*/  LEA.HI.X.SX32 R135, R140, R2, 0x1, P6 ;  /* 0x000000028c877211 */ /* 0x000fe400030f0eff */
[C---:B------:R-:W-:Y:S02]  /*61c0*/  LOP3.LUT R141, R0.reuse, 0x24, RZ, 0xfc, !PT ;  /* 0x00000024008d7812 */ /* 0x040fe400078efcff */
[----:B------:R-:W-:Y:S02]  /*61d0*/  ISETP.GE.AND P3, PT, R133, UR14, PT ;  /* 0x0000000e85007c0c */ /* 0x000fe4000bf66270 */
[----:B------:R-:W-:-:S02]  /*61e0*/  LOP3.LUT R133, R0, 0x2a, RZ, 0xfc, !PT ;  /* 0x0000002a00857812 */ /* 0x000fc400078efcff */
[C---:B0-----:R-:W-:Y:S02]  /*61f0*/  IADD3 R130, P6, R144.reuse, R90, RZ ;  /* 0x0000005a90827210 */ /* 0x041fe40007fde0ff */
[----:B------:R-:W-:Y:S01]  /*6200*/  PRMT R147, RZ, 0x7610, R147 ;  /* 0x00007610ff937816 */ /* 0x000fe20000000093 */
[----:B------:R-:W-:Y:S01]  /*6210*/  IMAD R141, R141, UR20, RZ ;  /* 0x000000148d8d7c24 */ /* 0x000fe2000f8e02ff */
[----:B------:R-:W-:Y:S01]  /*6220*/  LEA.HI.X.SX32 R131, R144, R2, 0x1, P6 ;  /* 0x0000000290837211 */ /* 0x000fe200030f0eff */
[----:B------:R-:W-:Y:S01]  /*6230*/  ULDC UR20, c[0x0][0x238] ;  /* 0x00008e0000147ab9 */ /* 0x000fe20000000800 */
[C---:B------:R-:W-:Y:S02]  /*6240*/  LOP3.LUT R140, R0.reuse, 0x2c, RZ, 0xfc, !PT ;  /* 0x0000002c008c7812 */ /* 0x040fe400078efcff */
[----:B------:R-:W-:Y:S01]  /*6250*/  LOP3.LUT R144, R0, 0x26, RZ, 0xfc, !PT ;  /* 0x0000002600907812 */ /* 0x000fe200078efcff */
[----:B------:R0:W4:Y:S01]  /*6260*/  @!P4 LDG.E.U8 R147, desc[UR16][R134.64] ;  /* 0x000000108693c981 */ /* 0x000122000c1e1100 */
[----:B------:R-:W-:-:S02]  /*6270*/  ISETP.GE.AND P5, PT, R133, UR14, PT ;  /* 0x0000000e85007c0c */ /* 0x000fc4000bfa6270 */
[----:B------:R-:W-:Y:S01]  /*6280*/  PRMT R133, RZ, 0x7610, R133 ;  /* 0x00007610ff857816 */ /* 0x000fe20000000085 */
[----:B------:R-:W-:Y:S01]  /*6290*/  IMAD R144, R144, UR19, RZ ;  /* 0x0000001390907c24 */ /* 0x000fe2000f8e02ff */
[----:B------:R-:W-:Y:S01]  /*62a0*/  ISETP.GE.AND P4, PT, R140, UR14, PT ;  /* 0x0000000e8c007c0c */ /* 0x000fe2000bf86270 */
[----:B------:R-:W-:Y:S01]  /*62b0*/  ULDC UR19, c[0x0][0x238] ;  /* 0x00008e0000137ab9 */ /* 0x000fe20000000800 */
[----:B------:R-:W-:Y:S02]  /*62c0*/  LOP3.LUT R140, R0, 0x30, RZ, 0xfc, !PT ;  /* 0x00000030008c7812 */ /* 0x000fe400078efcff */
[----:B------:R1:W4:Y:S01]  /*62d0*/  @!P1 LDG.E.U8 R133, desc[UR16][R130.64] ;  /* 0x0000001082859981 */ /* 0x000322000c1e1100 */
[C---:B0-----:R-:W-:Y:S02]  /*62e0*/  IADD3 R134, P6, R141.reuse, R90, RZ ;  /* 0x0000005a8d867210 */ /* 0x041fe40007fde0ff */
[----:B------:R-:W-:Y:S02]  /*62f0*/  ISETP.GE.AND P1, PT, R140, UR14, PT ;  /* 0x0000000e8c007c0c */ /* 0x000fe4000bf26270 */
[----:B------:R-:W-:-:S02]  /*6300*/  LEA.HI.X.SX32 R135, R141, R2, 0x1, P6 ;  /* 0x000000028d877211 */ /* 0x000fc400030f0eff */
[----:B------:R-:W-:Y:S02]  /*6310*/  IADD3 R140, P6, R144, R90, RZ ;  /* 0x0000005a908c7210 */ /* 0x000fe40007fde0ff */
[----:B------:R-:W-:Y:S02]  /*6320*/  LOP3.LUT R156, R0, 0x28, RZ, 0xfc, !PT ;  /* 0x00000028009c7812 */ /* 0x000fe400078efcff */
[----:B-1----:R-:W-:Y:S02]  /*6330*/  PRMT R131, RZ, 0x7610, R131 ;  /* 0x00007610ff837816 */ /* 0x002fe40000000083 */
[----:B------:R-:W-:Y:S01]  /*6340*/  LEA.HI.X.SX32 R141, R144, R2, 0x1, P6 ;  /* 0x00000002908d7211 */ /* 0x000fe200030f0eff */
[----:B------:R-:W-:Y:S01]  /*6350*/  IMAD R156, R156, UR20, RZ ;  /* 0x000000149c9c7c24 */ /* 0x000fe2000f8e02ff */
[----:B------:R-:W-:Y:S01]  /*6360*/  LOP3.LUT R144, R0, 0x2a, RZ, 0xfc, !PT ;  /* 0x0000002a00907812 */ /* 0x000fe200078efcff */
[----:B------:R-:W-:Y:S01]  /*6370*/  ULDC UR20, c[0x0][0x238] ;  /* 0x00008e0000147ab9 */ /* 0x000fe20000000800 */
[----:B------:R0:W4:Y:S01]  /*6380*/  @!P2 LDG.E.U8 R131, desc[UR16][R134.64] ;  /* 0x000000108683a981 */ /* 0x000122000c1e1100 */
[----:B------:R-:W-:-:S02]  /*6390*/  PRMT R146, RZ, 0x7610, R146 ;  /* 0x00007610ff927816 */ /* 0x000fc40000000092 */
[----:B------:R-:W-:Y:S01]  /*63a0*/  IMAD R144, R144, UR19, RZ ;  /* 0x0000001390907c24 */ /* 0x000fe2000f8e02ff */
[----:B------:R-:W-:Y:S01]  /*63b0*/  LOP3.LUT R160, R0, 0x2c, RZ, 0xfc, !PT ;  /* 0x0000002c00a07812 */ /* 0x000fe200078efcff */
[----:B------:R-:W-:Y:S02]  /*63c0*/  ULDC UR19, c[0x0][0x238] ;  /* 0x00008e0000137ab9 */ /* 0x000fe40000000800 */
[----:B------:R1:W4:Y:S01]  /*63d0*/  @!P0 LDG.E.U8 R146, desc[UR16][R140.64] ;  /* 0x000000108c928981 */ /* 0x000322000c1e1100 */
[----:B0-----:R-:W-:-:S04]  /*63e0*/  IADD3 R134, P6, R156, R90, RZ ;  /* 0x0000005a9c867210 */ /* 0x001fc80007fde0ff */
[----:B------:R-:W-:Y:S02]  /*63f0*/  LEA.HI.X.SX32 R135, R156, R2, 0x1, P6 ;  /* 0x000000029c877211 */ /* 0x000fe400030f0eff */
[----:B------:R-:W-:Y:S02]  /*6400*/  IADD3 R156, P6, R144, R90, RZ ;  /* 0x0000005a909c7210 */ /* 0x000fe40007fde0ff */
[----:B-1----:R-:W-:Y:S01]  /*6410*/  PRMT R140, RZ, 0x7610, R140 ;  /* 0x00007610ff8c7816 */ /* 0x002fe2000000008c */
[----:B------:R-:W-:Y:S01]  /*6420*/  IMAD R160, R160, UR20, RZ ;  /* 0x00000014a0a07c24 */ /* 0x000fe2000f8e02ff */
[----:B------:R-:W-:Y:S01]  /*6430*/  LEA.HI.X.SX32 R157, R144, R2, 0x1, P6 ;  /* 0x00000002909d7211 */ /* 0x000fe200030f0eff */
[----:B------:R-:W-:Y:S01]  /*6440*/  ULDC UR20, c[0x0][0x238] ;  /* 0x00008e0000147ab9 */ /* 0x000fe20000000800 */
[----:B------:R-:W-:Y:S02]  /*6450*/  LOP3.LUT R144, R0, 0x30, RZ, 0xfc, !PT ;  /* 0x0000003000907812 */ /* 0x000fe400078efcff */
[----:B------:R0:W4:Y:S01]  /*6460*/  @!P3 LDG.E.U8 R140, desc[UR16][R134.64] ;  /* 0x00000010868cb981 */ /* 0x000122000c1e1100 */
[----:B------:R-:W-:-:S02]  /*6470*/  IADD3 R158, P6, R160, R90, RZ ;  /* 0x0000005aa09e7210 */ /* 0x000fc40007fde0ff */
[----:B------:R-:W-:Y:S01]  /*6480*/  IMAD R144, R144, UR19, RZ ;  /* 0x0000001390907c24 */ /* 0x000fe2000f8e02ff */
[----:B------:R-:W-:Y:S01]  /*6490*/  PRMT R207, RZ, 0x7610, R207 ;  /* 0x00007610ffcf7816 */ /* 0x000fe200000000cf */
[----:B------:R-:W-:Y:S01]  /*64a0*/  ULDC UR19, c[0x0][0x238] ;  /* 0x00008e0000137ab9 */ /* 0x000fe20000000800 */
[----:B0-----:R-:W-:Y:S02]  /*64b0*/  PRMT R134, RZ, 0x7610, R134 ;  /* 0x00007610ff867816 */ /* 0x001fe40000000086 */
[----:B------:R-:W-:-:S04]  /*64c0*/  LEA.HI.X.SX32 R159, R160, R2, 0x1, P6 ;  /* 0x00000002a09f7211 */ /* 0x000fc800030f0eff */
[----:B------:R0:W4:Y:S02]  /*64d0*/  @!P5 LDG.E.U8 R134, desc[UR16][R156.64] ;  /* 0x000000109c86d981 */ /* 0x000124000c1e1100 */
[----:B0-----:R-:W-:-:S04]  /*64e0*/  IADD3 R156, P6, R144, R90, RZ ;  /* 0x0000005a909c7210 */ /* 0x001fc80007fde0ff */
[----:B------:R-:W-:Y:S02]  /*64f0*/  LEA.HI.X.SX32 R157, R144, R2, 0x1, P6 ;  /* 0x00000002909d7211 */ /* 0x000fe400030f0eff */
[C---:B------:R-:W-:Y:S02]  /*6500*/  LOP3.LUT R144, R0.reuse, 0x34, RZ, 0xfc, !PT ;  /* 0x0000003400907812 */ /* 0x040fe400078efcff */
[----:B------:R-:W-:Y:S01]  /*6510*/  LOP3.LUT R160, R0, 0x32, RZ, 0xfc, !PT ;  /* 0x0000003200a07812 */ /* 0x000fe200078efcff */
[----:B------:R0:W4:Y:S02]  /*6520*/  @!P1 LDG.E.U8 R207, desc[UR16][R156.64] ;  /* 0x000000109ccf9981 */ /* 0x000124000c1e1100 */
[----:B------:R-:W-:Y:S01]  /*6530*/  IMAD R144, R144, UR19, RZ ;  /* 0x0000001390907c24 */ /* 0x000fe2000f8e02ff */
[----:B------:R-:W-:Y:S02]  /*6540*/  LOP3.LUT R130, R0, 0x32, RZ, 0xfc, !PT ;  /* 0x0000003200827812 */ /* 0x000fe400078efcff */
[----:B------:R-:W-:Y:S01]  /*6550*/  PRMT R141, RZ, 0x7610, R141 ;  /* 0x00007610ff8d7816 */ /* 0x000fe2000000008d */
[----:B------:R-:W-:Y:S01]  /*6560*/  IMAD R160, R160, UR20, RZ ;  /* 0x00000014a0a07c24 */ /* 0x000fe2000f8e02ff */
[----:B------:R-:W-:Y:S01]  /*6570*/  ISETP.GE.AND P2, PT, R130, UR14, PT ;  /* 0x0000000e82007c0c */ /* 0x000fe2000bf46270 */
[----:B------:R-:W-:Y:S01]  /*6580*/  ULDC UR20, c[0x0][0x238] ;  /* 0x00008e0000147ab9 */ /* 0x000fe20000000800 */
[----:B------:R-:W-:Y:S01]  /*6590*/  PRMT R204, RZ, 0x7610, R204 ;  /* 0x00007610ffcc7816 */ /* 0x000fe200000000cc */
[----:B------:R-:W-:Y:S01]  /*65a0*/  ULDC UR19, c[0x0][0x238] ;  /* 0x00008e0000137ab9 */ /* 0x000fe20000000800 */
[----:B0-----:R-:W-:Y:S01]  /*65b0*/  IADD3 R156, P1, R144, R90, RZ ;  /* 0x0000005a909c7210 */ /* 0x001fe20007f3e0ff */
[----:B------:R0:W4:Y:S01]  /*65c0*/  @!P4 LDG.E.U8 R141, desc[UR16][R158.64] ;  /* 0x000000109e8dc981 */ /* 0x000122000c1e1100 */
[----:B------:R-:W-:-:S02]  /*65d0*/  LOP3.LUT R130, R0, 0x34, RZ, 0xfc, !PT ;  /* 0x0000003400827812 */ /* 0x000fc400078efcff */
[----:B------:R-:W-:Y:S02]  /*65e0*/  LEA.HI.X.SX32 R157, R144, R2, 0x1, P1 ;  /* 0x00000002909d7211 */ /* 0x000fe400008f0eff */
[----:B------:R-:W-:Y:S02]  /*65f0*/  LOP3.LUT R144, R0, 0x38, RZ, 0xfc, !PT ;  /* 0x0000003800907812 */ /* 0x000fe400078efcff */
[----:B------:R-:W-:Y:S02]  /*6600*/  ISETP.GE.AND P0, PT, R130, UR14, PT ;  /* 0x0000000e82007c0c */ /* 0x000fe4000bf06270 */
[----:B0-----:R-:W-:Y:S02]  /*6610*/  IADD3 R158, P6, R160, R90, RZ ;  /* 0x0000005aa09e7210 */ /* 0x001fe40007fde0ff */
[----:B------:R-:W-:Y:S01]  /*6620*/  LOP3.LUT R130, R0, 0x36, RZ, 0xfc, !PT ;  /* 0x0000003600827812 */ /* 0x000fe200078efcff */
[----:B------:R-:W-:Y:S01]  /*6630*/  IMAD R144, R144, UR20, RZ ;  /* 0x0000001490907c24 */ /* 0x000fe2000f8e02ff */
[----:B------:R-:W-:-:S02]  /*6640*/  LEA.HI.X.SX32 R159, R160, R2, 0x1, P6 ;  /* 0x00000002a09f7211 */ /* 0x000fc400030f0eff */
[----:B------:R-:W-:Y:S02]  /*6650*/  LOP3.LUT R162, R0, 0x36, RZ, 0xfc, !PT ;  /* 0x0000003600a27812 */ /* 0x000fe400078efcff */
[----:B------:R-:W-:Y:S01]  /*6660*/  ISETP.GE.AND P3, PT, R130, UR14, PT ;  /* 0x0000000e82007c0c */ /* 0x000fe2000bf66270 */
[----:B------:R0:W4:Y:S01]  /*6670*/  @!P2 LDG.E.U8 R204, desc[UR16][R158.64] ;  /* 0x000000109ecca981 */ /* 0x000122000c1e1100 */
[C---:B------:R-:W-:Y:S02]  /*6680*/  LOP3.LUT R130, R0.reuse, 0x38, RZ, 0xfc, !PT ;  /* 0x0000003800827812 */ /* 0x040fe400078efcff */
[----:B------:R-:W-:Y:S02]  /*6690*/  PRMT R209, RZ, 0x7610, R209 ;  /* 0x00007610ffd17816 */ /* 0x000fe400000000d1 */
[----:B------:R-:W-:Y:S01]  /*66a0*/  LOP3.LUT R135, R0, 0x3a, RZ, 0xfc, !PT ;  /* 0x0000003a00877812 */ /* 0x000fe200078efcff */
[----:B------:R-:W-:Y:S01]  /*66b0*/  IMAD R162, R162, UR21, RZ ;  /* 0x00000015a2a27c24 */ /* 0x000fe2000f8e02ff */
[----:B------:R-:W-:-:S02]  /*66c0*/  ISETP.GE.AND P5, PT, R130, UR14, PT ;  /* 0x0000000e82007c0c */ /* 0x000fc4000bfa6270 */
[----:B0-----:R-:W-:Y:S01]  /*66d0*/  IADD3 R158, P2, R144, R90, RZ ;  /* 0x0000005a909e7210 */ /* 0x001fe20007f5e0ff */
[----:B------:R-:W-:Y:S01]  /*66e0*/  IMAD R135, R135, UR19, RZ ;  /* 0x0000001387877c24 */ /* 0x000fe2000f8e02ff */
[----:B------:R-:W-:Y:S01]  /*66f0*/  LOP3.LUT R130, R0, 0x3a, RZ, 0xfc, !PT ;  /* 0x0000003a00827812 */ /* 0x000fe200078efcff */
[----:B------:R0:W4:Y:S01]  /*6700*/  @!P0 LDG.E.U8 R209, desc[UR16][R156.64] ;  /* 0x000000109cd18981 */ /* 0x000122000c1e1100 */
[----:B------:R-:W-:Y:S01]  /*6710*/  LEA.HI.X.SX32 R159, R144, R2, 0x1, P2 ;  /* 0x00000002909f7211 */ /* 0x000fe200010f0eff */
[----:B------:R-:W-:Y:S01]  /*6720*/  ULDC UR19, c[0x0][0x238] ;  /* 0x00008e0000137ab9 */ /* 0x000fe20000000800 */
[----:B------:R-:W-:Y:S02]  /*6730*/  LOP3.LUT R144, R0, 0x3c, RZ, 0xfc, !PT ;  /* 0x0000003c00907812 */ /* 0x000fe400078efcff */
[----:B------:R-:W-:Y:S02]  /*6740*/  ISETP.GE.AND P4, PT, R130, UR14, PT ;  /* 0x0000000e82007c0c */ /* 0x000fe4000bf86270 */
[----:B------:R-:W-:-:S02]  /*6750*/  LOP3.LUT R130, R0, 0x3c, RZ, 0xfc, !PT ;  /* 0x0000003c00827812 */ /* 0x000fc400078efcff */
[-C--:B0-----:R-:W-:Y:S02]  /*6760*/  IADD3 R156, P6, R162, R90.reuse, RZ ;  /* 0x0000005aa29c7210 */ /* 0x081fe40007fde0ff */
[----:B------:R-:W-:Y:S02]  /*6770*/  PRMT R203, RZ, 0x7610, R203 ;  /* 0x00007610ffcb7816 */ /* 0x000fe400000000cb */
[C---:B------:R-:W-:Y:S01]  /*6780*/  IADD3 R160, P0, R135.reuse, R90, RZ ;  /* 0x0000005a87a07210 */ /* 0x040fe20007f1e0ff */
[----:B------:R-:W-:Y:S01]  /*6790*/  IMAD R144, R144, UR19, RZ ;  /* 0x0000001390907c24 */ /* 0x000fe2000f8e02ff */
[-C--:B------:R-:W-:Y:S02]  /*67a0*/  LEA.HI.X.SX32 R157, R162, R2.reuse, 0x1, P6 ;  /* 0x00000002a29d7211 */ /* 0x080fe400030f0eff */
[----:B------:R-:W-:Y:S02]  /*67b0*/  ISETP.GE.AND P1, PT, R130, UR14, PT ;  /* 0x0000000e82007c0c */ /* 0x000fe4000bf26270 */
[----:B------:R-:W-:Y:S01]  /*67c0*/  LEA.HI.X.SX32 R161, R135, R2, 0x1, P0 ;  /* 0x0000000287a17211 */ /* 0x000fe200000f0eff */
[----:B------:R0:W4:Y:S01]  /*67d0*/  @!P3 LDG.E.U8 R203, desc[UR16][R156.64] ;  /* 0x000000109ccbb981 */ /* 0x000122000c1e1100 */
[----:B------:R-:W-:-:S02]  /*67e0*/  LEA.HI R135, R205, 0x3e, RZ, 0x1a ;  /* 0x0000003ecd877811 */ /* 0x000fc400078fd0ff */
[----:B------:R-:W-:Y:S02]  /*67f0*/  LEA.HI R130, R205, 0x2e, RZ, 0x1a ;  /* 0x0000002ecd827811 */ /* 0x000fe400078fd0ff */
[----:B------:R-:W-:Y:S02]  /*6800*/  PRMT R202, RZ, 0x7610, R202 ;  /* 0x00007610ffca7816 */ /* 0x000fe400000000ca */
[C---:B------:R-:W-:Y:S02]  /*6810*/  ISETP.GE.AND P3, PT, R135.reuse, UR14, PT ;  /* 0x0000000e87007c0c */ /* 0x040fe4000bf66270 */
[C---:B0-----:R-:W-:Y:S01]  /*6820*/  IADD3 R156, P0, R144.reuse, R90, RZ ;  /* 0x0000005a909c7210 */ /* 0x041fe20007f1e0ff */
[----:B------:R-:W-:Y:S01]  /*6830*/  IMAD R135, R135, UR18, RZ ;  /* 0x0000001287877c24 */ /* 0x000fe2000f8e02ff */
[----:B------:R-:W-:Y:S01]  /*6840*/  PRMT R199, RZ, 0x7610, R199 ;  /* 0x00007610ffc77816 */ /* 0x000fe200000000c7 */
[----:B------:R0:W4:Y:S01]  /*6850*/  @!P5 LDG.E.U8 R202, desc[UR16][R158.64] ;  /* 0x000000109ecad981 */ /* 0x000122000c1e1100 */
[----:B------:R-:W-:-:S02]  /*6860*/  LEA.HI.X.SX32 R157, R144, R2, 0x1, P0 ;  /* 0x00000002909d7211 */ /* 0x000fc400000f0eff */
[C---:B------:R-:W-:Y:S01]  /*6870*/  ISETP.GE.AND P2, PT, R130.reuse, UR14, PT ;  /* 0x0000000e82007c0c */ /* 0x040fe2000bf46270 */
[----:B------:R-:W-:Y:S02]  /*6880*/  IMAD R130, R130, UR18, RZ ;  /* 0x0000001282827c24 */ /* 0x000fe4000f8e02ff */
[----:B------:R1:W4:Y:S01]  /*6890*/  @!P1 LDG.E.U8 R199, desc[UR16][R156.64] ;  /* 0x000000109cc79981 */ /* 0x000322000c1e1100 */
[C---:B0-----:R-:W-:Y:S02]  /*68a0*/  IADD3 R158, P0, R135.reuse, R90, RZ ;  /* 0x0000005a879e7210 */ /* 0x041fe40007f1e0ff */
[----:B------:R-:W-:Y:S02]  /*68b0*/  PRMT R200, RZ, 0x7610, R200 ;  /* 0x00007610ffc87816 */ /* 0x000fe400000000c8 */
[----:B------:R-:W-:Y:S02]  /*68c0*/  LEA.HI.X.SX32 R159, R135, R2, 0x1, P0 ;  /* 0x00000002879f7211 */ /* 0x000fe400000f0eff */
[----:B-1----:R-:W-:-:S02]  /*68d0*/  IADD3 R156, P1, R130, R90, RZ ;  /* 0x0000005a829c7210 */ /* 0x002fc40007f3e0ff */
[----:B------:R-:W-:Y:S01]  /*68e0*/  PRMT R198, RZ, 0x7610, R198 ;  /* 0x00007610ffc67816 */ /* 0x000fe200000000c6 */
[----:B------:R-:W4:Y:S01]  /*68f0*/  @!P4 LDG.E.U8 R200, desc[UR16][R160.64] ;  /* 0x00000010a0c8c981 */ /* 0x000f22000c1e1100 */
[----:B------:R-:W-:Y:S02]  /*6900*/  PRMT R135, RZ, 0x7610, R135 ;  /* 0x00007610ff877816 */ /* 0x000fe40000000087 */
[----:B------:R-:W-:Y:S02]  /*6910*/  LEA.HI.X.SX32 R157, R130, R2, 0x1, P1 ;  /* 0x00000002829d7211 */ /* 0x000fe400008f0eff */
[----:B------:R-:W4:Y:S04]  /*6920*/  @!P3 LDG.E.U8 R198, desc[UR16][R158.64] ;  /* 0x000000109ec6b981 */ /* 0x000f28000c1e1100 */
[----:B------:R0:W4:Y:S01]  /*6930*/  @!P2 LDG.E.U8 R135, desc[UR16][R156.64] ;  /* 0x000000109c87a981 */ /* 0x000122000c1e1100 */
[----:B------:R-:W-:-:S05]  /*6940*/  LOP3.LUT R162, R205, 0x3f, RZ, 0xc0, !PT ;  /* 0x0000003fcda27812 */ /* 0x000fca00078ec0ff */
[C---:B------:R-:W-:Y:S01]  /*6950*/  IMAD R144, R162.reuse, UR15, RZ ;  /* 0x0000000fa2907c24 */ /* 0x040fe2000f8e02ff */
[----:B------:R-:W-:-:S04]  /*6960*/  ISETP.GE.AND P0, PT, R162, UR14, PT ;  /* 0x0000000ea2007c0c */ /* 0x000fc8000bf06270 */
[C---:B------:R-:W-:Y:S02]  /*6970*/  IADD3 RZ, P1, R144.reuse, R111, RZ ;  /* 0x0000006f90ff7210 */ /* 0x040fe40007f3e0ff */
[----:B------:R-:W-:Y:S01]  /*6980*/  SHF.R.S32.HI R130, RZ, 0x1f, R144 ;  /* 0x0000001fff827819 */ /* 0x000fe20000011490 */
[----:B0-----:R-:W-:Y:S01]  /*6990*/  IMAD.IADD R156, R144, 0x1, R111 ;  /* 0x00000001909c7824 */ /* 0x001fe200078e026f */
[----:B------:R-:W-:-:S03]  /*69a0*/  PRMT R193, RZ, 0x7610, R193 ;  /* 0x00007610ffc17816 */ /* 0x000fc600000000c1 */
[----:B------:R-:W-:Y:S01]  /*69b0*/  IMAD.X R157, R130, 0x1, R120, P1 ;  /* 0x00000001829d7824 */ /* 0x000fe200008e0678 */
[----:B------:R-:W-:Y:S01]  /*69c0*/  BAR.SYNC.DEFER_BLOCKING 0x0 ;  /* 0x0000000000007b1d */ /* 0x000fe20000010000 */
[C---:B------:R-:W-:Y:S02]  /*69d0*/  IADD3 RZ, P1, R144.reuse, R115, RZ ;  /* 0x0000007390ff7210 */ /* 0x040fe40007f3e0ff */
[C---:B------:R-:W-:Y:S02]  /*69e0*/  IADD3 RZ, P2, R144.reuse, R113, RZ ;  /* 0x0000007190ff7210 */ /* 0x040fe40007f5e0ff */
[----:B------:R-:W-:Y:S01]  /*69f0*/  PRMT R185, RZ, 0x7610, R185 ;  /* 0x00007610ffb97816 */ /* 0x000fe200000000b9 */
[----:B------:R-:W-:Y:S01]  /*6a00*/  IMAD.IADD R158, R144, 0x1, R113 ;  /* 0x00000001909e7824 */ /* 0x000fe200078e0271 */
[----:B------:R-:W-:Y:S01]  /*6a10*/  PRMT R195, RZ, 0x7610, R195 ;  /* 0x00007610ffc37816 */ /* 0x000fe200000000c3 */
[----:B------:R-:W-:Y:S01]  /*6a20*/  IMAD.X R159, R130, 0x1, R122, P2 ;  /* 0x00000001829f7824 */ /* 0x000fe200010e067a */
[----:B------:R-:W-:-:S02]  /*6a30*/  IADD3 RZ, P2, R144, R117, RZ ;  /* 0x0000007590ff7210 */ /* 0x000fc40007f5e0ff */
[----:B------:R-:W-:Y:S02]  /*6a40*/  PRMT R163, RZ, 0x7610, R163 ;  /* 0x00007610ffa37816 */ /* 0x000fe400000000a3 */
[----:B------:R-:W-:Y:S01]  /*6a50*/  PRMT R187, RZ, 0x7610, R187 ;  /* 0x00007610ffbb7816 */ /* 0x000fe200000000bb */
[----:B------:R0:W4:Y:S04]  /*6a60*/  @!P0 LDG.E.U8 R193, desc[UR16][R156.64] ;  /* 0x000000109cc18981 */ /* 0x000128000c1e1100 */
[----:B------:R1:W4:Y:S01]  /*6a70*/  @!P0 LDG.E.U8 R195, desc[UR16][R158.64] ;  /* 0x000000109ec38981 */ /* 0x000322000c1e1100 */
[----:B0-----:R-:W-:Y:S02]  /*6a80*/  IMAD.IADD R156, R144, 0x1, R115 ;  /* 0x00000001909c7824 */ /* 0x001fe400078e0273 */
[----:B------:R-:W-:Y:S01]  /*6a90*/  IMAD.X R157, R130, 0x1, R124, P1 ;  /* 0x00000001829d7824 */ /* 0x000fe200008e067c */
[C---:B------:R-:W-:Y:S01]  /*6aa0*/  IADD3 RZ, P1, R144.reuse, R6, RZ ;  /* 0x0000000690ff7210 */ /* 0x040fe20007f3e0ff */
[----:B-1----:R-:W-:-:S03]  /*6ab0*/  IMAD.IADD R158, R144, 0x1, R117 ;  /* 0x00000001909e7824 */ /* 0x002fc600078e0275 */
[----:B------:R0:W4:Y:S01]  /*6ac0*/  @!P0 LDG.E.U8 R185, desc[UR16][R156.64] ;  /* 0x000000109cb98981 */ /* 0x000122000c1e1100 */
[----:B------:R-:W-:Y:S01]  /*6ad0*/  IMAD.X R159, R130, 0x1, R125, P2 ;  /* 0x00000001829f7824 */ /* 0x000fe200010e067d */
[C---:B------:R-:W-:Y:S02]  /*6ae0*/  IADD3 RZ, P2, R144.reuse, R7, RZ ;  /* 0x0000000790ff7210 */ /* 0x040fe40007f5e0ff */
[----:B------:R-:W-:Y:S02]  /*6af0*/  PRMT R166, RZ, 0x7610, R166 ;  /* 0x00007610ffa67816 */ /* 0x000fe400000000a6 */
[----:B------:R1:W4:Y:S01]  /*6b00*/  @!P0 LDG.E.U8 R187, desc[UR16][R158.64] ;  /* 0x000000109ebb8981 */ /* 0x000322000c1e1100 */
[----:B0-----:R-:W-:Y:S02]  /*6b10*/  IMAD.IADD R156, R144, 0x1, R6 ;  /* 0x00000001909c7824 */ /* 0x001fe400078e0206 */
[----:B------:R-:W-:Y:S01]  /*6b20*/  IMAD.X R157, R130, 0x1, R12, P1 ;  /* 0x00000001829d7824 */ /* 0x000fe200008e060c */
[----:B------:R-:W-:-:S02]  /*6b30*/  IADD3 RZ, P1, R144, R8, RZ ;  /* 0x0000000890ff7210 */ /* 0x000fc40007f3e0ff */
[----:B------:R-:W-:Y:S02]  /*6b40*/  PRMT R164, RZ, 0x7610, R164 ;  /* 0x00007610ffa47816 */ /* 0x000fe400000000a4 */
[----:B------:R0:W4:Y:S01]  /*6b50*/  @!P0 LDG.E.U8 R163, desc[UR16][R156.64] ;  /* 0x000000109ca38981 */ /* 0x000122000c1e1100 */
[----:B-1----:R-:W-:Y:S02]  /*6b60*/  IMAD.IADD R158, R144, 0x1, R7 ;  /* 0x00000001909e7824 */ /* 0x002fe400078e0207 */
[----:B------:R-:W-:Y:S01]  /*6b70*/  IMAD.X R159, R130, 0x1, R14, P2 ;  /* 0x00000001829f7824 */ /* 0x000fe200010e060e */
[C---:B------:R-:W-:Y:S02]  /*6b80*/  IADD3 RZ, P2, R144.reuse, R9, RZ ;  /* 0x0000000990ff7210 */ /* 0x040fe40007f5e0ff */
[----:B------:R-:W-:Y:S02]  /*6b90*/  PRMT R165, RZ, 0x7610, R165 ;  /* 0x00007610ffa57816 */ /* 0x000fe400000000a5 */
[----:B------:R1:W4:Y:S01]  /*6ba0*/  @!P0 LDG.E.U8 R164, desc[UR16][R158.64] ;  /* 0x000000109ea48981 */ /* 0x000322000c1e1100 */
[----:B0-----:R-:W-:-:S02]  /*6bb0*/  IMAD.IADD R156, R144, 0x1, R8 ;  /* 0x00000001909c7824 */ /* 0x001fc400078e0208 */
[----:B------:R-:W-:-:S05]  /*6bc0*/  IMAD.X R157, R130, 0x1, R16, P1 ;  /* 0x00000001829d7824 */ /* 0x000fca00008e0610 */
[----:B------:R0:W4:Y:S01]  /*6bd0*/  @!P0 LDG.E.U8 R166, desc[UR16][R156.64] ;  /* 0x000000109ca68981 */ /* 0x000122000c1e1100 */
[----:B-1----:R-:W-:Y:S02]  /*6be0*/  IMAD.IADD R158, R144, 0x1, R9 ;  /* 0x00000001909e7824 */ /* 0x002fe400078e0209 */
[----:B------:R-:W-:Y:S01]  /*6bf0*/  IMAD.X R159, R130, 0x1, R18, P2 ;  /* 0x00000001829f7824 */ /* 0x000fe200010e0612 */
[----:B------:R-:W-:-:S04]  /*6c00*/  PRMT R168, RZ, 0x7610, R168 ;  /* 0x00007610ffa87816 */ /* 0x000fc800000000a8 */
[----:B------:R1:W4:Y:S01]  /*6c10*/  @!P0 LDG.E.U8 R165, desc[UR16][R158.64] ;  /* 0x000000109ea58981 */ /* 0x000322000c1e1100 */
[----:B0-----:R-:W-:-:S05]  /*6c20*/  IADD3 R156, P1, R144, R119, RZ ;  /* 0x00000077909c7210 */ /* 0x001fca0007f3e0ff */
[----:B------:R-:W-:Y:S01]  /*6c30*/  IMAD.X R157, R130, 0x1, R126, P1 ;  /* 0x00000001829d7824 */ /* 0x000fe200008e067e */
[C---:B------:R-:W-:Y:S02]  /*6c40*/  IADD3 R160, P1, R144.reuse, R123, RZ ;  /* 0x0000007b90a07210 */ /* 0x040fe40007f3e0ff */
[----:B-1----:R-:W-:Y:S02]  /*6c50*/  IADD3 R158, P2, R144, R121, RZ ;  /* 0x00000079909e7210 */ /* 0x002fe40007f5e0ff */
[----:B------:R-:W-:Y:S01]  /*6c60*/  PRMT R167, RZ, 0x7610, R167 ;  /* 0x00007610ffa77816 */ /* 0x000fe200000000a7 */
[----:B------:R0:W4:Y:S01]  /*6c70*/  @!P0 LDG.E.U8 R168, desc[UR16][R156.64] ;  /* 0x000000109ca88981 */ /* 0x000122000c1e1100 */
[----:B------:R-:W-:Y:S01]  /*6c80*/  PRMT R169, RZ, 0x7610, R169 ;  /* 0x00007610ffa97816 */ /* 0x000fe200000000a9 */
[C---:B------:R-:W-:Y:S02]  /*6c90*/  IMAD.X R161, R130.reuse, 0x1, R128, P1 ;  /* 0x0000000182a17824 */ /* 0x040fe400008e0680 */
[----:B------:R-:W-:-:S03]  /*6ca0*/  IMAD.X R159, R130, 0x1, R127, P2 ;  /* 0x00000001829f7824 */ /* 0x000fc600010e067f */
[----:B------:R1:W4:Y:S01]  /*6cb0*/  @!P0 LDG.E.U8 R169, desc[UR16][R160.64] ;  /* 0x00000010a0a98981 */ /* 0x000322000c1e1100 */
[----:B0-----:R-:W-:-:S03]  /*6cc0*/  IADD3 R156, P1, R144, R189, RZ ;  /* 0x000000bd909c7210 */ /* 0x001fc60007f3e0ff */
[----:B------:R0:W4:Y:S02]  /*6cd0*/  @!P0 LDG.E.U8 R167, desc[UR16][R158.64] ;  /* 0x000000109ea78981 */ /* 0x000124000c1e1100 */
[----:B------:R-:W-:Y:S01]  /*6ce0*/  IMAD.X R157, R130, 0x1, R129, P1 ;  /* 0x00000001829d7824 */ /* 0x000fe200008e0681 */
[----:B-1----:R-:W-:Y:S02]  /*6cf0*/  PRMT R160, RZ, 0x7610, R160 ;  /* 0x00007610ffa07816 */ /* 0x002fe400000000a0 */
[----:B0-----:R-:W-:Y:S02]  /*6d00*/  IADD3 R158, P1, R144, R197, RZ ;  /* 0x000000c5909e7210 */ /* 0x001fe40007f3e0ff */
[----:B------:R-:W-:Y:S02]  /*6d10*/  PRMT R161, RZ, 0x7610, R161 ;  /* 0x00007610ffa17816 */ /* 0x000fe400000000a1 */
[----:B------:R0:W4:Y:S01]  /*6d20*/  @!P0 LDG.E.U8 R160, desc[UR16][R156.64] ;  /* 0x000000109ca08981 */ /* 0x000122000c1e1100 */
[----:B------:R-:W-:-:S05]  /*6d30*/  IMAD.X R159, R130, 0x1, R191, P1 ;  /* 0x00000001829f7824 */ /* 0x000fca00008e06bf */
[----:B------:R1:W4:Y:S01]  /*6d40*/  @!P0 LDG.E.U8 R161, desc[UR16][R158.64] ;  /* 0x000000109ea18981 */ /* 0x000322000c1e1100 */
[----:B0-----:R-:W-:-:S05]  /*6d50*/  IADD3 R156, P1, R144, R208, RZ ;  /* 0x000000d0909c7210 */ /* 0x001fca0007f3e0ff */
[----:B------:R-:W-:Y:S01]  /*6d60*/  IMAD.X R157, R130, 0x1, R206, P1 ;  /* 0x00000001829d7824 */ /* 0x000fe200008e06ce */
[----:B-1----:R-:W-:-:S06]  /*6d70*/  PRMT R158, RZ, 0x7610, R158 ;  /* 0x00007610ff9e7816 */ /* 0x002fcc000000009e */
[----:B------:R0:W4:Y:S01]  /*6d80*/  @!P0 LDG.E.U8 R158, desc[UR16][R156.64] ;  /* 0x000000109c9e8981 */ /* 0x000122000c1e1100 */
[----:B------:R-:W-:Y:S02]  /*6d90*/  PRMT R159, RZ, 0x7610, R159 ;  /* 0x00007610ff9f7816 */ /* 0x000fe4000000009f */
[----:B0-----:R-:W-:-:S05]  /*6da0*/  IADD3 R156, P1, R144, R211, RZ ;  /* 0x000000d3909c7210 */ /* 0x001fca0007f3e0ff */
[----:B------:R-:W-:-:S05]  /*6db0*/  IMAD.X R157, R130, 0x1, R210, P1 ;  /* 0x00000001829d7824 */ /* 0x000fca00008e06d2 */
        /* <DEDUP_REMOVED lines=76> */
[----:B------:R0:W4:Y:S04]  /*7280*/  @!P0 LDG.E.U8 R192, desc[UR16][R156.64] ;  /* 0x000000109cc08981 */ /* 0x000128000c1e1100 */
[----:B------:R-:W0:Y:S01]  /*7290*/  LDL R157, [R1] ;  /* 0x00000000019d7983 */ /* 0x000e220000100800 */
[----:B------:R-:W-:Y:S02]  /*72a0*/  PRMT R194, RZ, 0x7610, R194 ;  /* 0x00007610ffc27816 */ /* 0x000fe400000000c2 */
[----:B0-----:R-:W-:-:S05]  /*72b0*/  IADD3 R156, P1, R144, R157, RZ ;  /* 0x0000009d909c7210 */ /* 0x001fca0007f3e0ff */
[----:B------:R-:W-:-:S05]  /*72c0*/  IMAD.X R157, R130, 0x1, R252, P1 ;  /* 0x00000001829d7824 */ /* 0x000fca00008e06fc */
[----:B------:R0:W4:Y:S04]  /*72d0*/  @!P0 LDG.E.U8 R194, desc[UR16][R156.64] ;  /* 0x000000109cc28981 */ /* 0x000128000c1e1100 */
[----:B------:R-:W0:Y:S02]  /*72e0*/  LDL R157, [R1+0x8] ;  /* 0x00000800019d7983 */ /* 0x000e240000100800 */
[----:B0-----:R-:W-:Y:S02]  /*72f0*/  IADD3 R156, P1, R144, R157, RZ ;  /* 0x0000009d909c7210 */ /* 0x001fe40007f3e0ff */
[----:B------:R-:W3:Y:S01]  /*7300*/  LDL R157, [R1+0x4] ;  /* 0x00000400019d7983 */ /* 0x000ee20000100800 */
[----:B------:R-:W-:Y:S02]  /*7310*/  PRMT R196, RZ, 0x7610, R196 ;  /* 0x00007610ffc47816 */ /* 0x000fe400000000c4 */
[----:B---3--:R-:W-:-:S05]  /*7320*/  IMAD.X R157, R130, 0x1, R157, P1 ;  /* 0x00000001829d7824 */ /* 0x008fca00008e069d */
[----:B------:R0:W3:Y:S04]  /*7330*/  @!P0 LDG.E.U8 R196, desc[UR16][R156.64] ;  /* 0x000000109cc48981 */ /* 0x0000e8000c1e1100 */
[----:B------:R-:W0:Y:S01]  /*7340*/  LDL R157, [R1+0x10] ;  /* 0x00001000019d7983 */ /* 0x000e220000100800 */
[----:B------:R-:W-:-:S05]  /*7350*/  IMAD.SHL.U32 R205, R205, 0x8, RZ ;  /* 0x00000008cdcd7824 */ /* 0x000fca00078e00ff */
[----:B------:R-:W-:Y:S02]  /*7360*/  LOP3.LUT R205, R205, 0x30, RZ, 0xc0, !PT ;  /* 0x00000030cdcd7812 */ /* 0x000fe400078ec0ff */
[----:B0-----:R-:W-:Y:S02]  /*7370*/  IADD3 R156, P1, R144, R157, RZ ;  /* 0x0000009d909c7210 */ /* 0x001fe40007f3e0ff */
[----:B------:R-:W2:Y:S01]  /*7380*/  LDL R157, [R1+0xc] ;  /* 0x00000c00019d7983 */ /* 0x000ea20000100800 */
[----:B------:R-:W-:Y:S01]  /*7390*/  IMAD R205, R162, 0x40, R205 ;  /* 0x00000040a2cd7824 */ /* 0x000fe200078e02cd */
[----:B------:R-:W-:Y:S01]  /*73a0*/  PRMT R162, RZ, 0x7610, R162 ;  /* 0x00007610ffa27816 */ /* 0x000fe200000000a2 */
[----:B--2---:R-:W-:-:S05]  /*73b0*/  IMAD.X R157, R130, 0x1, R157, P1 ;  /* 0x00000001829d7824 */ /* 0x004fca00008e069d */
[----:B------:R0:W2:Y:S04]  /*73c0*/  @!P0 LDG.E.U8 R162, desc[UR16][R156.64] ;  /* 0x000000109ca28981 */ /* 0x0000a8000c1e1100 */
[----:B------:R-:W0:Y:S01]  /*73d0*/  LDL R157, [R1+0x18] ;  /* 0x00001800019d7983 */ /* 0x000e220000100800 */
[----:B------:R-:W-:-:S03]  /*73e0*/  LOP3.LUT R205, R205, R0, RZ, 0xfc, !PT ;  /* 0x00000000cdcd7212 */ /* 0x000fc600078efcff */
[----:B------:R-:W3:Y:S04]  /*73f0*/  LDL.LU R0, [R1+0x4c] ;  /* 0x00004c0001007983 */ /* 0x000ee80000300800 */
[----:B------:R1:W-:Y:S04]  /*7400*/  STS.U8 [R205+UR12+0x2000], R155 ;  /* 0x0020009bcd007988 */ /* 0x0003e8000800000c */
[----:B-1----:R-:W5:Y:S01]  /*7410*/  LDL R155, [R1+0x20] ;  /* 0x00002000019b7983 */ /* 0x002f620000100800 */
[----:B0-----:R-:W-:-:S03]  /*7420*/  IADD3 R156, P1, R144, R157, RZ ;  /* 0x0000009d909c7210 */ /* 0x001fc60007f3e0ff */
[----:B------:R-:W4:Y:S04]  /*7430*/  LDL R157, [R1+0x14] ;  /* 0x00001400019d7983 */ /* 0x000f280000100800 */
[----:B------:R5:W-:Y:S01]  /*7440*/  STS.U8 [R205+UR12+0x2002], R154 ;  /* 0x0020029acd007988 */ /* 0x000be2000800000c */
[----:B------:R-:W-:Y:S01]  /*7450*/  PRMT R201, RZ, 0x7610, R201 ;  /* 0x00007610ffc97816 */ /* 0x000fe200000000c9 */
[----:B----4-:R-:W-:Y:S01]  /*7460*/  IMAD.X R157, R130, 0x1, R157, P1 ;  /* 0x00000001829d7824 */ /* 0x010fe200008e069d */
[----:B-----5:R-:W-:Y:S02]  /*7470*/  IADD3 R154, P1, R144, R155, RZ ;  /* 0x0000009b909a7210 */ /* 0x020fe40007f3e0ff */
[----:B------:R-:W4:Y:S04]  /*7480*/  LDL R155, [R1+0x1c] ;  /* 0x00001c00019b7983 */ /* 0x000f280000100800 */
[----:B------:R0:W5:Y:S02]  /*7490*/  @!P0 LDG.E.U8 R201, desc[UR16][R156.64] ;  /* 0x000000109cc98981 */ /* 0x000164000c1e1100 */
[----:B0-----:R-:W-:Y:S01]  /*74a0*/  PRMT R156, RZ, 0x7610, R156 ;  /* 0x00007610ff9c7816 */ /* 0x001fe2000000009c */
[----:B----4-:R-:W-:-:S05]  /*74b0*/  IMAD.X R155, R130, 0x1, R155, P1 ;  /* 0x00000001829b7824 */ /* 0x010fca00008e069b */
[----:B------:R0:W4:Y:S04]  /*74c0*/  @!P0 LDG.E.U8 R156, desc[UR16][R154.64] ;  /* 0x000000109a9c8981 */ /* 0x000128000c1e1100 */
[----:B------:R-:W0:Y:S04]  /*74d0*/  LDL R155, [R1+0x28] ;  /* 0x00002800019b7983 */ /* 0x000e280000100800 */
[----:B------:R1:W-:Y:S04]  /*74e0*/  STS.U8 [R205+UR12+0x2004], R153 ;  /* 0x00200499cd007988 */ /* 0x0003e8000800000c */
[----:B-1----:R-:W2:Y:S01]  /*74f0*/  LDL R153, [R1+0x30] ;  /* 0x0000300001997983 */ /* 0x002ea20000100800 */
[----:B0-----:R-:W-:-:S03]  /*7500*/  IADD3 R154, P1, R144, R155, RZ ;  /* 0x0000009b909a7210 */ /* 0x001fc60007f3e0ff */
[----:B------:R-:W3:Y:S04]  /*7510*/  LDL R155, [R1+0x24] ;  /* 0x00002400019b7983 */ /* 0x000ee80000100800 */
[----:B------:R2:W-:Y:S01]  /*7520*/  STS.U8 [R205+UR12+0x2006], R152 ;  /* 0x00200698cd007988 */ /* 0x0005e2000800000c */
[----:B------:R-:W-:Y:S01]  /*7530*/  PRMT R157, RZ, 0x7610, R157 ;  /* 0x00007610ff9d7816 */ /* 0x000fe2000000009d */
[----:B---3--:R-:W-:Y:S01]  /*7540*/  IMAD.X R155, R130, 0x1, R155, P1 ;  /* 0x00000001829b7824 */ /* 0x008fe200008e069b */
[----:B--2---:R-:W-:Y:S02]  /*7550*/  IADD3 R152, P1, R144, R153, RZ ;  /* 0x0000009990987210 */ /* 0x004fe40007f3e0ff */
[----:B------:R-:W2:Y:S04]  /*7560*/  LDL R153, [R1+0x2c] ;  /* 0x00002c0001997983 */ /* 0x000ea80000100800 */
[----:B------:R0:W3:Y:S02]  /*7570*/  @!P0 LDG.E.U8 R157, desc[UR16][R154.64] ;  /* 0x000000109a9d8981 */ /* 0x0000e4000c1e1100 */
[----:B0-----:R-:W-:Y:S01]  /*7580*/  PRMT R154, RZ, 0x7610, R154 ;  /* 0x00007610ff9a7816 */ /* 0x001fe2000000009a */
[----:B--2---:R-:W-:-:S05]  /*7590*/  IMAD.X R153, R130, 0x1, R153, P1 ;  /* 0x0000000182997824 */ /* 0x004fca00008e0699 */
[----:B------:R0:W2:Y:S04]  /*75a0*/  @!P0 LDG.E.U8 R154, desc[UR16][R152.64] ;  /* 0x00000010989a8981 */ /* 0x0000a8000c1e1100 */
[----:B------:R-:W0:Y:S04]  /*75b0*/  LDL R153, [R1+0x38] ;  /* 0x0000380001997983 */ /* 0x000e280000100800 */
        /* <DEDUP_REMOVED lines=15> */
[----:B-1----:R-:W3:Y:S01]  /*76b0*/  LDL R149, [R1+0x50] ;  /* 0x0000500001957983 */ /* 0x002ee20000100800 */
[----:B0-----:R-:W-:-:S03]  /*76c0*/  IADD3 R150, P1, R144, R151, RZ ;  /* 0x0000009790967210 */ /* 0x001fc60007f3e0ff */
[----:B------:R-:W2:Y:S01]  /*76d0*/  LDL R151, [R1+0x44] ;  /* 0x0000440001977983 */ /* 0x000ea20000100800 */
[----:B------:R-:W-:Y:S02]  /*76e0*/  PRMT R153, RZ, 0x7610, R153 ;  /* 0x00007610ff997816 */ /* 0x000fe40000000099 */
[----:B------:R-:W-:Y:S01]  /*76f0*/  PRMT R217, RZ, 0x7610, R217 ;  /* 0x00007610ffd97816 */ /* 0x000fe200000000d9 */
[----:B------:R0:W-:Y:S01]  /*7700*/  STS.U8 [R205+UR12+0x200e], R142 ;  /* 0x00200e8ecd007988 */ /* 0x0001e2000800000c */
[----:B------:R-:W-:Y:S01]  /*7710*/  PRMT R224, RZ, 0x7610, R224 ;  /* 0x00007610ffe07816 */ /* 0x000fe200000000e0 */
[----:B0-----:R-:W-:Y:S02]  /*7720*/  IMAD.IADD R142, R144, 0x1, R17 ;  /* 0x00000001908e7824 */ /* 0x001fe400078e0211 */
[----:B--2---:R-:W-:-:S05]  /*7730*/  IMAD.X R151, R130, 0x1, R151, P1 ;  /* 0x0000000182977824 */ /* 0x004fca00008e0697 */
[----:B------:R0:W2:Y:S02]  /*7740*/  @!P0 LDG.E.U8 R153, desc[UR16][R150.64] ;  /* 0x0000001096998981 */ /* 0x0000a4000c1e1100 */
[----:B0-----:R-:W-:Y:S02]  /*7750*/  LOP3.LUT R151, R205, 0x10, RZ, 0x3c, !PT ;  /* 0x00000010cd977812 */ /* 0x001fe400078e3cff */
[----:B---3--:R-:W-:-:S03]  /*7760*/  IADD3 R150, P1, R144, R149, RZ ;  /* 0x0000009590967210 */ /* 0x008fc60007f3e0ff */
[----:B------:R0:W-:Y:S02]  /*7770*/  STS.U8 [R151+UR12+0x2000], R137 ;  /* 0x0020008997007988 */ /* 0x0001e4000800000c */
[----:B0-----:R-:W-:Y:S01]  /*7780*/  IMAD.X R151, R130, 0x1, R0, P1 ;  /* 0x0000000182977824 */ /* 0x001fe200008e0600 */
[----:B------:R-:W-:Y:S02]  /*7790*/  LOP3.LUT R137, R205, 0x10, RZ, 0x3c, !PT ;  /* 0x00000010cd897812 */ /* 0x000fe400078e3cff */
[----:B------:R-:W-:Y:S02]  /*77a0*/  IADD3 RZ, P1, R144, R10, RZ ;  /* 0x0000000a90ff7210 */ /* 0x000fe40007f3e0ff */
[----:B------:R0:W3:Y:S03]  /*77b0*/  @!P0 LDG.E.U8 R217, desc[UR16][R150.64] ;  /* 0x0000001096d98981 */ /* 0x0000e6000c1e1100 */
[----:B------:R-:W-:Y:S01]  /*77c0*/  IMAD.X R149, R130, 0x1, R20, P1 ;  /* 0x0000000182957824 */ /* 0x000fe200008e0614 */
[----:B------:R1:W-:Y:S01]  /*77d0*/  STS.U8 [R137+UR12+0x2002], R148 ;  /* 0x0020029489007988 */ /* 0x0003e2000800000c */
[----:B------:R-:W-:-:S02]  /*77e0*/  IADD3 RZ, P1, R144, R13, RZ ;  /* 0x0000000d90ff7210 */ /* 0x000fc40007f3e0ff */
[----:B0-----:R-:W-:Y:S01]  /*77f0*/  PRMT R150, RZ, 0x7610, R150 ;  /* 0x00007610ff967816 */ /* 0x001fe20000000096 */
[----:B-1----:R-:W-:Y:S01]  /*7800*/  IMAD.IADD R148, R144, 0x1, R10 ;  /* 0x0000000190947824 */ /* 0x002fe200078e020a */
[----:B------:R-:W-:-:S04]  /*7810*/  PRMT R151, RZ, 0x7610, R151 ;  /* 0x00007610ff977816 */ /* 0x000fc80000000097 */
[----:B------:R0:W5:Y:S02]  /*7820*/  @!P0 LDG.E.U8 R150, desc[UR16][R148.64] ;  /* 0x0000001094968981 */ /* 0x000164000c1e1100 */
[----:B0-----:R-:W-:Y:S02]  /*7830*/  IMAD.IADD R148, R144, 0x1, R13 ;  /* 0x0000000190947824 */ /* 0x001fe400078e020d */
[----:B------:R-:W-:Y:S01]  /*7840*/  IMAD.X R149, R130, 0x1, R22, P1 ;  /* 0x0000000182957824 */ /* 0x000fe200008e0616 */
[----:B------:R-:W-:-:S04]  /*7850*/  IADD3 RZ, P1, R144, R15, RZ ;  /* 0x0000000f90ff7210 */ /* 0x000fc80007f3e0ff */
[----:B------:R0:W4:Y:S04]  /*7860*/  @!P0 LDG.E.U8 R151, desc[UR16][R148.64] ;  /* 0x0000001094978981 */ /* 0x000128000c1e1100 */
[----:B------:R-:W-:Y:S01]  /*7870*/  STS.U8 [R137+UR12+0x2004], R138 ;  /* 0x0020048a89007988 */ /* 0x000fe2000800000c */
[----:B0-----:R-:W-:Y:S02]  /*7880*/  IMAD.IADD R148, R144, 0x1, R15 ;  /* 0x0000000190947824 */ /* 0x001fe400078e020f */
[----:B------:R-:W-:Y:S01]  /*7890*/  IMAD.X R149, R130, 0x1, R88, P1 ;  /* 0x0000000182957824 */ /* 0x000fe200008e0658 */
[----:B------:R-:W-:Y:S01]  /*78a0*/  IADD3 RZ, P1, R144, R17, RZ ;  /* 0x0000001190ff7210 */ /* 0x000fe20007f3e0ff */
[----:B------:R-:W-:Y:S04]  /*78b0*/  STS.U8 [R137+UR12+0x2006], R145 ;  /* 0x0020069189007988 */ /* 0x000fe8000800000c */
[----:B------:R0:W2:Y:S04]  /*78c0*/  @!P0 LDG.E.U8 R224, desc[UR16][R148.64] ;  /* 0x0000001094e08981 */ /* 0x0000a8000c1e1100 */
[----:B------:R1:W-:Y:S01]  /*78d0*/  STS.U8 [R137+UR12+0x2008], R143 ;  /* 0x0020088f89007988 */ /* 0x0003e2000800000c */
[----:B0-----:R-:W-:Y:S01]  /*78e0*/  PRMT R148, RZ, 0x7610, R148 ;  /* 0x00007610ff947816 */ /* 0x001fe20000000094 */
[----:B-1----:R-:W-:Y:S01]  /*78f0*/  IMAD.X R143, R130, 0x1, R4, P1 ;  /* 0x00000001828f7824 */ /* 0x002fe200008e0604 */
[----:B------:R-:W-:-:S02]  /*7900*/  IADD3 RZ, P1, R144, R19, RZ ;  /* 0x0000001390ff7210 */ /* 0x000fc40007f3e0ff */
[----:B------:R-:W-:Y:S02]  /*7910*/  PRMT R149, RZ, 0x7610, R149 ;  /* 0x00007610ff957816 */ /* 0x000fe40000000095 */
[----:B------:R0:W5:Y:S01]  /*7920*/  @!P0 LDG.E.U8 R148, desc[UR16][R142.64] ;  /* 0x000000108e948981 */ /* 0x000162000c1e1100 */
[----:B------:R-:W-:-:S03]  /*7930*/  IMAD.IADD R138, R144, 0x1, R21 ;  /* 0x00000001908a7824 */ /* 0x000fc600078e0215 */
[----:B------:R-:W-:Y:S01]  /*7940*/  STS.U8 [R137+UR12+0x200a], R132 ;  /* 0x00200a8489007988 */ /* 0x000fe2000800000c */
[----:B0-----:R-:W-:Y:S02]  /*7950*/  IMAD.IADD R142, R144, 0x1, R19 ;  /* 0x00000001908e7824 */ /* 0x001fe400078e0213 */
[----:B------:R-:W-:Y:S01]  /*7960*/  IMAD.X R143, R130, 0x1, R92, P1 ;  /* 0x00000001828f7824 */ /* 0x000fe200008e065c */
[----:B------:R-:W-:Y:S01]  /*7970*/  IADD3 RZ, P1, R144, R21, RZ ;  /* 0x0000001590ff7210 */ /* 0x000fe20007f3e0ff */
[----:B------:R0:W-:Y:S04]  /*7980*/  STS.U8 [R137+UR12+0x200c], R139 ;  /* 0x00200c8b89007988 */ /* 0x0001e8000800000c */
[----:B------:R1:W5:Y:S01]  /*7990*/  @!P0 LDG.E.U8 R149, desc[UR16][R142.64] ;  /* 0x000000108e958981 */ /* 0x000362000c1e1100 */
[----:B0-----:R-:W-:Y:S01]  /*79a0*/  IMAD.X R139, R130, 0x1, R94, P1 ;  /* 0x00000001828b7824 */ /* 0x001fe200008e065e */
[----:B------:R-:W-:-:S02]  /*79b0*/  IADD3 RZ, P1, R144, R23, RZ ;  /* 0x0000001790ff7210 */ /* 0x000fc40007f3e0ff */
[----:B-1----:R-:W-:Y:S01]  /*79c0*/  PRMT R142, RZ, 0x7610, R142 ;  /* 0x00007610ff8e7816 */ /* 0x002fe2000000008e */
[----:B------:R0:W-:Y:S05]  /*79d0*/  STS.U8 [R137+UR12+0x200e], R136 ;  /* 0x00200e8889007988 */ /* 0x0001ea000800000c */
[----:B------:R1:W4:Y:S01]  /*79e0*/  @!P0 LDG.E.U8 R142, desc[UR16][R138.64] ;  /* 0x000000108a8e8981 */ /* 0x000322000c1e1100 */
[----:B0-----:R-:W-:Y:S02]  /*79f0*/  IMAD.IADD R136, R144, 0x1, R23 ;  /* 0x0000000190887824 */ /* 0x001fe400078e0217 */
[----:B------:R-:W-:Y:S01]  /*7a00*/  IMAD.X R137, R130, 0x1, R96, P1 ;  /* 0x0000000182897824 */ /* 0x000fe200008e0660 */
[----:B------:R-:W-:-:S02]  /*7a10*/  IADD3 RZ, P1, R144, R89, RZ ;  /* 0x0000005990ff7210 */ /* 0x000fc40007f3e0ff */
[----:B-1----:R-:W-:Y:S02]  /*7a20*/  PRMT R138, RZ, 0x7610, R138 ;  /* 0x00007610ff8a7816 */ /* 0x002fe4000000008a */
[----:B------:R-:W-:Y:S02]  /*7a30*/  PRMT R139, RZ, 0x7610, R139 ;  /* 0x00007610ff8b7816 */ /* 0x000fe4000000008b */
[----:B------:R-:W-:Y:S02]  /*7a40*/  LOP3.LUT R143, R205, 0x20, RZ, 0x3c, !PT ;  /* 0x00000020cd8f7812 */ /* 0x000fe400078e3cff */
[----:B------:R0:W3:Y:S01]  /*7a50*/  @!P0 LDG.E.U8 R138, desc[UR16][R136.64] ;  /* 0x00000010888a8981 */ /* 0x0000e2000c1e1100 */
[----:B------:R-:W-:-:S03]  /*7a60*/  IMAD.IADD R132, R144, 0x1, R91 ;  /* 0x0000000190847824 */ /* 0x000fc600078e025b */
[----:B------:R1:W-:Y:S01]  /*7a70*/  STS.U8 [R143+UR12+0x2002], R133 ;  /* 0x002002858f007988 */ /* 0x0003e2000800000c */
[----:B0-----:R-:W-:Y:S02]  /*7a80*/  IMAD.IADD R136, R144, 0x1, R89 ;  /* 0x0000000190887824 */ /* 0x001fe400078e0259 */
[----:B------:R-:W-:Y:S01]  /*7a90*/  IMAD.X R137, R130, 0x1, R98, P1 ;  /* 0x0000000182897824 */ /* 0x000fe200008e0662 */
[----:B------:R-:W-:-:S04]  /*7aa0*/  IADD3 RZ, P1, R144, R91, RZ ;  /* 0x0000005b90ff7210 */ /* 0x000fc80007f3e0ff */
[----:B------:R0:W5:Y:S01]  /*7ab0*/  @!P0 LDG.E.U8 R139, desc[UR16][R136.64] ;  /* 0x00000010888b8981 */ /* 0x000162000c1e1100 */
[----:B-1----:R-:W-:Y:S01]  /*7ac0*/  IMAD.X R133, R130, 0x1, R100, P1 ;  /* 0x0000000182857824 */ /* 0x002fe200008e0664 */
[----:B------:R-:W-:Y:S02]  /*7ad0*/  IADD3 RZ, P1, R144, R93, RZ ;  /* 0x0000005d90ff7210 */ /* 0x000fe40007f3e0ff */
[----:B------:R1:W-:Y:S01]  /*7ae0*/  STS.U8 [R143+UR12+0x2004], R131 ;  /* 0x002004838f007988 */ /* 0x0003e2000800000c */
[----:B0-----:R-:W-:Y:S02]  /*7af0*/  PRMT R136, RZ, 0x7610, R136 ;  /* 0x00007610ff887816 */ /* 0x001fe40000000088 */
[----:B-1----:R-:W-:-:S04]  /*7b00*/  PRMT R131, RZ, 0x7610, R131 ;  /* 0x00007610ff837816 */ /* 0x002fc80000000083 */
[----:B------:R0:W5:Y:S01]  /*7b10*/  @!P0 LDG.E.U8 R136, desc[UR16][R132.64] ;  /* 0x0000001084888981 */ /* 0x000162000c1e1100 */
[----:B------:R-:W-:Y:S01]  /*7b20*/  PRMT R137, RZ, 0x7610, R137 ;  /* 0x00007610ff897816 */ /* 0x000fe20000000089 */
[----:B0-----:R-:W-:Y:S02]  /*7b30*/  IMAD.IADD R132, R144, 0x1, R93 ;  /* 0x0000000190847824 */ /* 0x001fe400078e025d */
[----:B------:R-:W-:Y:S01]  /*7b40*/  IMAD.X R133, R130, 0x1, R102, P1 ;  /* 0x0000000182857824 */ /* 0x000fe200008e0666 */
[----:B------:R-:W-:-:S04]  /*7b50*/  IADD3 RZ, P1, R144, R95, RZ ;  /* 0x0000005f90ff7210 */ /* 0x000fc80007f3e0ff */
[----:B------:R0:W4:Y:S04]  /*7b60*/  @!P0 LDG.E.U8 R131, desc[UR16][R132.64] ;  /* 0x0000001084838981 */ /* 0x000128000c1e1100 */
[----:B------:R1:W-:Y:S01]  /*7b70*/  STS.U8 [R143+UR12+0x2008], R140 ;  /* 0x0020088c8f007988 */ /* 0x0003e2000800000c */
[----:B0-----:R-:W-:Y:S02]  /*7b80*/  IMAD.IADD R132, R144, 0x1, R95 ;  /* 0x0000000190847824 */ /* 0x001fe400078e025f */
[----:B------:R-:W-:Y:S01]  /*7b90*/  IMAD.X R133, R130, 0x1, R104, P1 ;  /* 0x0000000182857824 */ /* 0x000fe200008e0668 */
[----:B------:R-:W-:Y:S02]  /*7ba0*/  IADD3 RZ, P1, R144, R97, RZ ;  /* 0x0000006190ff7210 */ /* 0x000fe40007f3e0ff */
[----:B-1----:R-:W-:-:S02]  /*7bb0*/  PRMT R140, RZ, 0x7610, R140 ;  /* 0x00007610ff8c7816 */ /* 0x002fc4000000008c */
[----:B------:R0:W5:Y:S04]  /*7bc0*/  @!P0 LDG.E.U8 R137, desc[UR16][R132.64] ;  /* 0x0000001084898981 */ /* 0x000168000c1e1100 */
[----:B------:R1:W-:Y:S01]  /*7bd0*/  STS.U8 [R143+UR12+0x200a], R134 ;  /* 0x00200a868f007988 */ /* 0x0003e2000800000c */
[----:B0-----:R-:W-:Y:S02]  /*7be0*/  IMAD.IADD R132, R144, 0x1, R97 ;  /* 0x0000000190847824 */ /* 0x001fe400078e0261 */
[----:B------:R-:W-:Y:S01]  /*7bf0*/  IMAD.X R133, R130, 0x1, R106, P1 ;  /* 0x0000000182857824 */ /* 0x000fe200008e066a */
[----:B------:R-:W-:Y:S02]  /*7c00*/  IADD3 RZ, P1, R144, R99, RZ ;  /* 0x0000006390ff7210 */ /* 0x000fe40007f3e0ff */
[----:B-1----:R-:W-:-:S02]  /*7c10*/  PRMT R134, RZ, 0x7610, R134 ;  /* 0x00007610ff867816 */ /* 0x002fc40000000086 */
[----:B------:R0:W4:Y:S04]  /*7c20*/  @!P0 LDG.E.U8 R140, desc[UR16][R132.64] ;  /* 0x00000010848c8981 */ /* 0x000128000c1e1100 */
        /* <DEDUP_REMOVED lines=12> */
[----:B------:R-:W-:Y:S01]  /*7cf0*/  STS.U8 [R143+UR12+0x2000], R147 ;  /* 0x002000938f007988 */ /* 0x000fe2000800000c */
[----:B0-----:R-:W-:Y:S02]  /*7d00*/  IMAD.IADD R132, R144, 0x1, R103 ;  /* 0x0000000190847824 */ /* 0x001fe400078e0267 */
[----:B------:R-:W-:Y:S01]  /*7d10*/  IMAD.X R133, R130, 0x1, R112, P1 ;  /* 0x0000000182857824 */ /* 0x000fe200008e0670 */
[C---:B------:R-:W-:Y:S01]  /*7d20*/  IADD3 RZ, P1, R144.reuse, R105, RZ ;  /* 0x0000006990ff7210 */ /* 0x040fe20007f3e0ff */
[----:B------:R0:W-:Y:S04]  /*7d30*/  STS.U8 [R143+UR12+0x2006], R146 ;  /* 0x002006928f007988 */ /* 0x0001e8000800000c */
[----:B------:R1:W4:Y:S01]  /*7d40*/  @!P0 LDG.E.U8 R135, desc[UR16][R132.64] ;  /* 0x0000001084878981 */ /* 0x000322000c1e1100 */
[----:B0-----:R-:W-:Y:S01]  /*7d50*/  PRMT R143, RZ, 0x7610, R143 ;  /* 0x00007610ff8f7816 */ /* 0x001fe2000000008f */
[----:B-1----:R-:W-:-:S02]  /*7d60*/  IMAD.IADD R132, R144, 0x1, R105 ;  /* 0x0000000190847824 */ /* 0x002fc400078e0269 */
[----:B------:R-:W-:Y:S01]  /*7d70*/  IMAD.X R133, R130, 0x1, R114, P1 ;  /* 0x0000000182857824 */ /* 0x000fe200008e0672 */
[C---:B------:R-:W-:Y:S02]  /*7d80*/  IADD3 RZ, P1, R144.reuse, R107, RZ ;  /* 0x0000006b90ff7210 */ /* 0x040fe40007f3e0ff */
[----:B------:R-:W-:Y:S02]  /*7d90*/  PRMT R146, RZ, 0x7610, R146 ;  /* 0x00007610ff927816 */ /* 0x000fe40000000092 */
[----:B------:R0:W4:Y:S02]  /*7da0*/  @!P0 LDG.E.U8 R143, desc[UR16][R132.64] ;  /* 0x00000010848f8981 */ /* 0x000124000c1e1100 */
[----:B0-----:R-:W-:Y:S02]  /*7db0*/  IMAD.IADD R132, R144, 0x1, R107 ;  /* 0x0000000190847824 */ /* 0x001fe400078e026b */
[----:B------:R-:W-:Y:S01]  /*7dc0*/  IMAD.X R133, R130, 0x1, R116, P1 ;  /* 0x0000000182857824 */ /* 0x000fe200008e0674 */
[----:B------:R-:W-:-:S04]  /*7dd0*/  IADD3 RZ, P1, R144, R109, RZ ;  /* 0x0000006d90ff7210 */ /* 0x000fc80007f3e0ff */
[----:B------:R0:W4:Y:S01]  /*7de0*/  @!P0 LDG.E.U8 R146, desc[UR16][R132.64] ;  /* 0x0000001084928981 */ /* 0x000122000c1e1100 */
[----:B------:R-:W-:Y:S01]  /*7df0*/  PRMT R147, RZ, 0x7610, R147 ;  /* 0x00007610ff937816 */ /* 0x000fe20000000093 */
[----:B0-----:R-:W-:Y:S01]  /*7e00*/  IMAD.X R133, R130, 0x1, R118, P1 ;  /* 0x0000000182857824 */ /* 0x001fe200008e0676 */
[C---:B------:R-:W-:Y:S01]  /*7e10*/  IADD3 RZ, P1, R144.reuse, R3, RZ ;  /* 0x0000000390ff7210 */ /* 0x040fe20007f3e0ff */
[C---:B------:R-:W-:Y:S02]  /*7e20*/  IMAD.IADD R132, R144.reuse, 0x1, R109 ;  /* 0x0000000190847824 */ /* 0x040fe400078e026d */
[----:B------:R-:W-:Y:S02]  /*7e30*/  IMAD.IADD R144, R144, 0x1, R3 ;  /* 0x0000000190907824 */ /* 0x000fe400078e0203 */
[----:B------:R-:W-:Y:S01]  /*7e40*/  IMAD.X R145, R130, 0x1, R11, P1 ;  /* 0x0000000182917824 */ /* 0x000fe200008e060b */
[----:B------:R-:W-:Y:S01]  /*7e50*/  PRMT R130, RZ, 0x7610, R130 ;  /* 0x00007610ff827816 */ /* 0x000fe20000000082 */
[----:B------:R0:W4:Y:S05]  /*7e60*/  @!P0 LDG.E.U8 R147, desc[UR16][R132.64] ;  /* 0x0000001084938981 */ /* 0x00012a000c1e1100 */
[----:B------:R-:W4:Y:S01]  /*7e70*/  @!P0 LDG.E.U8 R130, desc[UR16][R144.64] ;  /* 0x0000001090828981 */ /* 0x000f22000c1e1100 */
[----:B0-----:R-:W0:Y:S01]  /*7e80*/  S2R R133, SR_TID.X ;  /* 0x0000000000857919 */ /* 0x001e220000002100 */
[----:B------:R-:W-:-:S05]  /*7e90*/  LOP3.LUT R205, R205, 0x30, RZ, 0x3c, !PT ;  /* 0x00000030cdcd7812 */ /* 0x000fca00078e3cff */
[----:B------:R1:W-:Y:S04]  /*7ea0*/  STS.U8 [R205+UR12+0x2000], R207 ;  /* 0x002000cfcd007988 */ /* 0x0003e8000800000c */
[----:B------:R1:W-:Y:S04]  /*7eb0*/  STS.U8 [R205+UR12+0x2002], R204 ;  /* 0x002002cccd007988 */ /* 0x0003e8000800000c */
[----:B-1----:R-:W4:Y:S04]  /*7ec0*/  LDL.LU R207, [R1+0x44] ;  /* 0x0000440001cf7983 */ /* 0x002f280000300800 */
[----:B------:R-:W4:Y:S04]  /*7ed0*/  LDL.LU R204, [R1+0x3c] ;  /* 0x00003c0001cc7983 */ /* 0x000f280000300800 */
[----:B------:R-:W4:Y:S04]  /*7ee0*/  LDL.LU R144, [R1+0x2c] ;  /* 0x00002c0001907983 */ /* 0x000f280000300800 */
[----:B------:R-:W4:Y:S04]  /*7ef0*/  LDL.LU R145, [R1+0x34] ;  /* 0x0000340001917983 */ /* 0x000f280000300800 */
[----:B------:R1:W-:Y:S01]  /*7f00*/  STS.U8 [R205+UR12+0x2004], R209 ;  /* 0x002004d1cd007988 */ /* 0x0003e2000800000c */
[----:B0-----:R-:W-:-:S03]  /*7f10*/  LOP3.LUT R133, R133, 0x7f, RZ, 0xc0, !PT ;  /* 0x0000007f85857812 */ /* 0x001fc600078ec0ff */
[----:B------:R0:W-:Y:S04]  /*7f20*/  STS.U8 [R205+UR12+0x2006], R203 ;  /* 0x002006cbcd007988 */ /* 0x0001e8000800000c */
[----:B------:R2:W-:Y:S04]  /*7f30*/  STS.U8 [R205+UR12+0x2008], R202 ;  /* 0x002008cacd007988 */ /* 0x0005e8000800000c */
[----:B-1----:R-:W4:Y:S04]  /*7f40*/  LDL.LU R209, [R1+0x24] ;  /* 0x0000240001d17983 */ /* 0x002f280000300800 */
[----:B0-----:R-:W4:Y:S04]  /*7f50*/  LDL.LU R203, [R1+0x50] ;  /* 0x0000500001cb7983 */ /* 0x001f280000300800 */
[----:B--2---:R-:W2:Y:S04]  /*7f60*/  LDL.LU R202, [R1+0x1c] ;  /* 0x00001c0001ca7983 */ /* 0x004ea80000300800 */
[----:B------:R0:W-:Y:S04]  /*7f70*/  STS.U8 [R205+UR12+0x200a], R200 ;  /* 0x00200ac8cd007988 */ /* 0x0001e8000800000c */
[----:B------:R1:W-:Y:S04]  /*7f80*/  STS.U8 [R205+UR12+0x200c], R199 ;  /* 0x00200cc7cd007988 */ /* 0x0003e8000800000c */
[----:B------:R1:W-:Y:S04]  /*7f90*/  STS.U8 [R205+UR12+0x200e], R198 ;  /* 0x00200ec6cd007988 */ /* 0x0003e8000800000c */
[----:B0-----:R-:W2:Y:S04]  /*7fa0*/  LDL.LU R200, [R1+0x48] ;  /* 0x0000480001c87983 */ /* 0x001ea80000300800 */
[----:B-1----:R-:W2:Y:S04]  /*7fb0*/  LDL.LU R199, [R1+0x14] ;  /* 0x0000140001c77983 */ /* 0x002ea80000300800 */
[----:B------:R-:W2:Y:S04]  /*7fc0*/  LDL.LU R198, [R1+0xc] ;  /* 0x00000c0001c67983 */ /* 0x000ea80000300800 */
[----:B------:R-:W2:Y:S04]  /*7fd0*/  LDL.LU R205, [R1+0x40] ;  /* 0x0000400001cd7983 */ /* 0x000ea80000300800 */
[----:B------:R0:W-:Y:S04]  /*7fe0*/  STS.U8 [R133+UR12+0x1400], R193 ;  /* 0x001400c185007988 */ /* 0x0001e8000800000c */
[----:B------:R1:W-:Y:S04]  /*7ff0*/  STS.U8 [R133+UR12+0x1e00], R166 ;  /* 0x001e00a685007988 */ /* 0x0003e8000800000c */
[----:B------:R3:W-:Y:S04]  /*8000*/  STS.U8 [R133+UR12+0x1200], R168 ;  /* 0x001200a885007988 */ /* 0x0007e8000800000c */
[----:B0-----:R-:W2:Y:S04]  /*8010*/  LDL.LU R193, [R1+0x38] ;  /* 0x0000380001c17983 */ /* 0x001ea80000300800 */
[----:B-1----:R-:W2:Y:S04]  /*8020*/  LDL.LU R166, [R1+0x4] ;  /* 0x0000040001a67983 */ /* 0x002ea80000300800 */
[----:B---3--:R-:W3:Y:S04]  /*8030*/  LDL.LU R168, [R1+0x30] ;  /* 0x0000300001a87983 */ /* 0x008ee80000300800 */
[----:B------:R0:W-:Y:S04]  /*8040*/  STS.U8 [R133+UR12+0x1000], R161 ;  /* 0x001000a185007988 */ /* 0x0001e8000800000c */
[----:B------:R1:W-:Y:S04]  /*8050*/  STS.U8 [R133+UR12+0xe00], R171 ;  /* 0x000e00ab85007988 */ /* 0x0003e8000800000c */
[----:B------:R1:W-:Y:S04]  /*8060*/  STS.U8 [R133+UR12+0xc00], R175 ;  /* 0x000c00af85007988 */ /* 0x0003e8000800000c */
[----:B0-----:R-:W2:Y:S04]  /*8070*/  LDL.LU R161, [R1+0x28] ;  /* 0x0000280001a17983 */ /* 0x001ea80000300800 */
[----:B-1----:R-:W3:Y:S04]  /*8080*/  LDL.LU R171, [R1+0x20] ;  /* 0x0000200001ab7983 */ /* 0x002ee80000300800 */
[----:B------:R-:W2:Y:S04]  /*8090*/  LDL.LU R175, [R1+0x18] ;  /* 0x0000180001af7983 */ /* 0x000ea80000300800 */
[----:B------:R0:W-:Y:S04]  /*80a0*/  STS.U8 [R133+UR12+0xa00], R179 ;  /* 0x000a00b385007988 */ /* 0x0001e8000800000c */
[----:B------:R1:W-:Y:S04]  /*80b0*/  STS.U8 [R133+UR12+0x800], R183 ;  /* 0x000800b785007988 */ /* 0x0003e8000800000c */
[----:B------:R1:W-:Y:S04]  /*80c0*/  STS.U8 [R133+UR12+0x600], R190 ;  /* 0x000600be85007988 */ /* 0x0003e8000800000c */
[----:B0-----:R-:W3:Y:S04]  /*80d0*/  LDL.LU R179, [R1+0x10] ;  /* 0x0000100001b37983 */ /* 0x001ee80000300800 */
[----:B-1----:R-:W2:Y:S04]  /*80e0*/  LDL.LU R183, [R1+0x8] ;  /* 0x0000080001b77983 */ /* 0x002ea80000300800 */
[----:B------:R-:W3:Y:S01]  /*80f0*/  LDL.LU R190, [R1] ;  /* 0x0000000001be7983 */ /* 0x000ee20000300800 */
[----:B------:R-:W0:Y:S03]  /*8100*/  S2R R132, SR_TID.X ;  /* 0x0000000000847919 */ /* 0x000e260000002100 */
[----:B------:R0:W-:Y:S04]  /*8110*/  STS.U8 [R133+UR12+0x1a00], R138 ;  /* 0x001a008a85007988 */ /* 0x0001e8000800000c */
[----:B------:R-:W-:Y:S04]  /*8120*/  STS.U8 [R133+UR12+0x400], R162 ;  /* 0x000400a285007988 */ /* 0x000fe8000800000c */
[----:B------:R-:W-:Y:S04]  /*8130*/  STS.U8 [R133+UR12+0x200], R154 ;  /* 0x0002009a85007988 */ /* 0x000fe8000800000c */
[----:B------:R-:W-:Y:S04]  /*8140*/  STS.U8 [R133+UR12], R217 ;  /* 0x000000d985007988 */ /* 0x000fe8000800000c */
[----:B------:R-:W-:Y:S04]  /*8150*/  STS.U8 [R133+UR12+0x1c00], R224 ;  /* 0x001c00e085007988 */ /* 0x000fe8000800000c */
[----:B-----5:R-:W-:Y:S01]  /*8160*/  STS.U8 [R133+UR12+0x1800], R137 ;  /* 0x0018008985007988 */ /* 0x020fe2000800000c */
[----:B0-----:R-:W-:-:S04]  /*8170*/  LOP3.LUT R138, R132, 0x7f, RZ, 0xc0, !PT ;  /* 0x0000007f848a7812 */ /* 0x001fc800078ec0ff */
[C---:B------:R-:W-:Y:S01]  /*8180*/  LOP3.LUT R132, R138.reuse, 0x10, RZ, 0x3c, !PT ;  /* 0x000000108a847812 */ /* 0x040fe200078e3cff */
[----:B----4-:R-:W-:Y:S04]  /*8190*/  STS.U8 [R133+UR12+0x1600], R135 ;  /* 0x0016008785007988 */ /* 0x010fe8000800000c */
[----:B------:R0:W-:Y:S04]  /*81a0*/  STS.U8 [R132+UR12+0x1880], R131 ;  /* 0x0018808384007988 */ /* 0x0001e8000800000c */
[----:B------:R-:W-:Y:S01]  /*81b0*/  STS.U8 [R132+UR12+0x80], R153 ;  /* 0x0000809984007988 */ /* 0x000fe2000800000c */
[----:B0-----:R-:W-:-:S02]  /*81c0*/  LOP3.LUT R131, R138, 0x20, RZ, 0x3c, !PT ;  /* 0x000000208a837812 */ /* 0x001fc400078e3cff */
[----:B------:R-:W-:Y:S01]  /*81d0*/  LOP3.LUT R138, R138, 0x30, RZ, 0x3c, !PT ;  /* 0x000000308a8a7812 */ /* 0x000fe200078e3cff */
[----:B------:R-:W-:Y:S04]  /*81e0*/  STS.U8 [R132+UR12+0x280], R157 ;  /* 0x0002809d84007988 */ /* 0x000fe8000800000c */
        /* <DEDUP_REMOVED lines=44> */
[----:B------:R0:W-:Y:S01]  /*84b0*/  STS.U8 [R138+UR12+0x1f80], R130 ;  /* 0x001f80828a007988 */ /* 0x0001e2000800000c */
[----:B------:R1:W-:Y:S06]  /*84c0*/  MEMBAR.ALL.CTA ;  /* 0x0000000000007992 */ /* 0x0003ec0000008000 */
[----:B-1----:R-:W1:Y:S01]  /*84d0*/  FENCE.VIEW.ASYNC.S ;  /* 0x00000000000073c6 */ /* 0x002e620000000000 */
[----:B------:R-:W-:Y:S01]  /*84e0*/  UMOV UR20, UR4 ;  /* 0x0000000400147c82 */ /* 0x000fe20008000000 */
[----:B------:R-:W-:Y:S01]  /*84f0*/  UMOV UR21, 0x80000020 ;  /* 0x8000002000157882 */ /* 0x000fe20000000000 */
[----:B------:R-:W-:Y:S01]  /*8500*/  UMOV UR22, UR6 ;  /* 0x0000000600167c82 */ /* 0x000fe20008000000 */
[----:B------:R-:W-:Y:S01]  /*8510*/  UMOV UR23, 0x80000020 ;  /* 0x8000002000177882 */ /* 0x000fe20000000000 */
[----:B------:R-:W-:-:S02]  /*8520*/  USHF.R.S32.HI UR19, URZ, 0x1f, UR13 ;  /* 0x0000001f3f137899 */ /* 0x000fc4000801140d */
[----:B------:R-:W-:Y:S01]  /*8530*/  IADD3 R3, P2, R3, UR13, RZ ;  /* 0x0000000d03037c10 */ /* 0x000fe2000ff5e0ff */
[----:B0-----:R-:W0:Y:S08]  /*8540*/  LDC R130, c[0x0][0x238] ;  /* 0x00008e00ff827b82 */ /* 0x001e300000000800 */
[----:B-1----:R-:W-:Y:S06]  /*8550*/  BAR.SYNC.DEFER_BLOCKING 0x0 ;  /* 0x0000000000007b1d */ /* 0x002fec0000010000 */
[----:B------:R-:W-:-:S06]  /*8560*/  WARPGROUP.ARRIVE ;  /* 0x00000000000079c5 */ /* 0x000fcc0000000000 */
[----:B------:R-:W-:Y:S01]  /*8570*/  QGMMA.64x128x32.F32.E4M3.E4M3 R24, gdesc[UR20], R24 ;  /* 0x01e00000141879f3 */ /* 0x000fe20008700818 */
[----:B------:R-:W-:Y:S02]  /*8580*/  IADD3 R6, P3, R6, UR13, RZ ;  /* 0x0000000d06067c10 */ /* 0x000fe4000ff7e0ff */
[----:B------:R-:W-:Y:S02]  /*8590*/  IADD3 R7, P4, R7, UR13, RZ ;  /* 0x0000000d07077c10 */ /* 0x000fe4000ff9e0ff */
[----:B------:R-:W-:Y:S02]  /*85a0*/  IADD3 R8, P5, R8, UR13, RZ ;  /* 0x0000000d08087c10 */ /* 0x000fe4000ffbe0ff */
[----:B------:R-:W-:Y:S02]  /*85b0*/  IADD3 R9, P6, R9, UR13, RZ ;  /* 0x0000000d09097c10 */ /* 0x000fe4000ffde0ff */
[----:B------:R-:W-:Y:S02]  /*85c0*/  IADD3 R10, P1, R10, UR13, RZ ;  /* 0x0000000d0a0a7c10 */ /* 0x000fe4000ff3e0ff */
[----:B------:R-:W-:-:S02]  /*85d0*/  IADD3.X R11, R11, UR19, RZ, P2, !PT ;  /* 0x000000130b0b7c10 */ /* 0x000fc400097fe4ff */
[----:B------:R-:W-:Y:S02]  /*85e0*/  IADD3 R13, P2, R13, UR13, RZ ;  /* 0x0000000d0d0d7c10 */ /* 0x000fe4000ff5e0ff */
[----:B------:R-:W-:Y:S02]  /*85f0*/  IADD3.X R12, R12, UR19, RZ, P3, !PT ;  /* 0x000000130c0c7c10 */ /* 0x000fe40009ffe4ff */
[----:B------:R-:W-:Y:S02]  /*8600*/  IADD3 R15, P3, R15, UR13, RZ ;  /* 0x0000000d0f0f7c10 */ /* 0x000fe4000ff7e0ff */
[----:B------:R-:W-:Y:S02]  /*8610*/  IADD3.X R14, R14, UR19, RZ, P4, !PT ;  /* 0x000000130e0e7c10 */ /* 0x000fe4000a7fe4ff */
[----:B------:R-:W-:Y:S02]  /*8620*/  IADD3 R17, P4, R17, UR13, RZ ;  /* 0x0000000d11117c10 */ /* 0x000fe4000ff9e0ff */
[----:B------:R-:W-:-:S02]  /*8630*/  IADD3.X R16, R16, UR19, RZ, P5, !PT ;  /* 0x0000001310107c10 */ /* 0x000fc4000affe4ff */
[----:B------:R-:W-:Y:S02]  /*8640*/  IADD3 R19, P5, R19, UR13, RZ ;  /* 0x0000000d13137c10 */ /* 0x000fe4000ffbe0ff */
[----:B------:R-:W-:Y:S02]  /*8650*/  IADD3.X R18, R18, UR19, RZ, P6, !PT ;  /* 0x0000001312127c10 */ /* 0x000fe4000b7fe4ff */
[----:B------:R-:W-:Y:S02]  /*8660*/  IADD3.X R20, R20, UR19, RZ, P1, !PT ;  /* 0x0000001314147c10 */ /* 0x000fe40008ffe4ff */
        /* <DEDUP_REMOVED lines=25> */
[----:B------:R-:W-:Y:S01]  /*8800*/  IADD3 R111, P1, R111, UR13, RZ ;  /* 0x0000000d6f6f7c10 */ /* 0x000fe2000ff3e0ff */
[----:B------:R-:W-:Y:S01]  /*8810*/  QGMMA.64x128x32.F32.E4M3.E4M3 R24, gdesc[UR8], R24, gsb0 ;  /* 0x01e00000081879f3 */ /* 0x000fe20008000818 */
        /* <DEDUP_REMOVED lines=59> */
[----:B---3--:R-:W-:Y:S02]  /*8bd0*/  IADD3 R190, P1, R190, UR13, RZ ;  /* 0x0000000dbebe7c10 */ /* 0x008fe4000ff3e0ff */
[----:B------:R-:W-:-:S02]  /*8be0*/  IADD3.X R242, R242, UR19, RZ, P2, !PT ;  /* 0x00000013f2f27c10 */ /* 0x000fc400097fe4ff */
[----:B--2---:R-:W-:Y:S02]  /*8bf0*/  IADD3 R183, P2, R183, UR13, RZ ;  /* 0x0000000db7b77c10 */ /* 0x004fe4000ff5e0ff */
[----:B------:R-:W-:Y:S02]  /*8c00*/  IADD3.X R244, R244, UR19, RZ, P3, !PT ;  /* 0x00000013f4f47c10 */ /* 0x000fe40009ffe4ff */
[----:B------:R-:W-:Y:S02]  /*8c10*/  IADD3 R179, P3, R179, UR13, RZ ;  /* 0x0000000db3b37c10 */ /* 0x000fe4000ff7e0ff */
[----:B------:R-:W-:Y:S02]  /*8c20*/  IADD3.X R246, R246, UR19, RZ, P4, !PT ;  /* 0x00000013f6f67c10 */ /* 0x000fe4000a7fe4ff */
[----:B------:R-:W-:Y:S02]  /*8c30*/  IADD3 R175, P4, R175, UR13, RZ ;  /* 0x0000000dafaf7c10 */ /* 0x000fe4000ff9e0ff */
[----:B------:R-:W-:Y:S01]  /*8c40*/  IADD3.X R248, R248, UR19, RZ, P5, !PT ;  /* 0x00000013f8f87c10 */ /* 0x000fe2000affe4ff */
[----:B------:R-:W-:Y:S01]  /*8c50*/  STL [R1], R190 ;  /* 0x000000be01007387 */ /* 0x000fe20000100800 */
[----:B------:R-:W-:-:S02]  /*8c60*/  IADD3 R171, P5, R171, UR13, RZ ;  /* 0x0000000dabab7c10 */ /* 0x000fc4000ffbe0ff */
[----:B------:R-:W-:Y:S01]  /*8c70*/  IADD3.X R250, R250, UR19, RZ, P6, !PT ;  /* 0x00000013fafa7c10 */ /* 0x000fe2000b7fe4ff */
[----:B------:R-:W-:Y:S01]  /*8c80*/  STL [R1+0x8], R183 ;  /* 0x000008b701007387 */ /* 0x000fe20000100800 */
[----:B------:R-:W-:Y:S02]  /*8c90*/  IADD3 R161, P6, R161, UR13, RZ ;  /* 0x0000000da1a17c10 */ /* 0x000fe4000ffde0ff */
[----:B------:R-:W-:Y:S01]  /*8ca0*/  IADD3.X R252, R252, UR19, RZ, P1, !PT ;  /* 0x00000013fcfc7c10 */ /* 0x000fe20008ffe4ff */
[----:B------:R-:W-:Y:S01]  /*8cb0*/  STL [R1+0x10], R179 ;  /* 0x000010b301007387 */ /* 0x000fe20000100800 */
[----:B------:R-:W-:Y:S02]  /*8cc0*/  IADD3 R168, P1, R168, UR13, RZ ;  /* 0x0000000da8a87c10 */ /* 0x000fe4000ff3e0ff */
[----:B------:R-:W-:Y:S01]  /*8cd0*/  IADD3.X R166, R166, UR19, RZ, P2, !PT ;  /* 0x00000013a6a67c10 */ /* 0x000fe200097fe4ff */
[----:B------:R-:W-:Y:S01]  /*8ce0*/  STL [R1+0x18], R175 ;  /* 0x000018af01007387 */ /* 0x000fe20000100800 */
[----:B------:R-:W-:-:S02]  /*8cf0*/  IADD3 R193, P2, R193, UR13, RZ ;  /* 0x0000000dc1c17c10 */ /* 0x000fc4000ff5e0ff */
[----:B------:R-:W-:Y:S01]  /*8d00*/  IADD3.X R198, R198, UR19, RZ, P3, !PT ;  /* 0x00000013c6c67c10 */ /* 0x000fe20009ffe4ff */
[----:B------:R-:W-:Y:S01]  /*8d10*/  STL [R1+0x20], R171 ;  /* 0x000020ab01007387 */ /* 0x000fe20000100800 */
[----:B------:R-:W-:Y:S02]  /*8d20*/  IADD3 R205, P3, R205, UR13, RZ ;  /* 0x0000000dcdcd7c10 */ /* 0x000fe4000ff7e0ff */
[----:B------:R-:W-:Y:S01]  /*8d30*/  IADD3.X R199, R199, UR19, RZ, P4, !PT ;  /* 0x00000013c7c77c10 */ /* 0x000fe2000a7fe4ff */
[----:B------:R-:W-:Y:S01]  /*8d40*/  STL [R1+0x28], R161 ;  /* 0x000028a101007387 */ /* 0x000fe20000100800 */
[----:B------:R-:W-:-:S03]  /*8d50*/  IADD3 R200, P4, R200, UR13, RZ ;  /* 0x0000000dc8c87c10 */ /* 0x000fc6000ff9e0ff */
[----:B------:R-:W-:Y:S01]  /*8d60*/  STL [R1+0x30], R168 ;  /* 0x000030a801007387 */ /* 0x000fe20000100800 */
[----:B------:R-:W-:-:S03]  /*8d70*/  IADD3.X R202, R202, UR19, RZ, P5, !PT ;  /* 0x00000013caca7c10 */ /* 0x000fc6000affe4ff */
[----:B------:R-:W-:Y:S01]  /*8d80*/  STL [R1+0x4], R166 ;  /* 0x000004a601007387 */ /* 0x000fe20000100800 */
[----:B------:R-:W-:-:S03]  /*8d90*/  IADD3 R203, P5, R203, UR13, RZ ;  /* 0x0000000dcbcb7c10 */ /* 0x000fc6000ffbe0ff */
[----:B------:R-:W-:Y:S01]  /*8da0*/  STL [R1+0x38], R193 ;  /* 0x000038c101007387 */ /* 0x000fe20000100800 */
[----:B------:R-:W-:-:S03]  /*8db0*/  IADD3.X R209, R209, UR19, RZ, P6, !PT ;  /* 0x00000013d1d17c10 */ /* 0x000fc6000b7fe4ff */
[----:B------:R-:W-:Y:S01]  /*8dc0*/  STL [R1+0xc], R198 ;  /* 0x00000cc601007387 */ /* 0x000fe20000100800 */
[----:B------:R-:W-:-:S03]  /*8dd0*/  IADD3.X R144, R144, UR19, RZ, P1, !PT ;  /* 0x0000001390907c10 */ /* 0x000fc60008ffe4ff */
[----:B------:R-:W-:Y:S01]  /*8de0*/  STL [R1+0x40], R205 ;  /* 0x000040cd01007387 */ /* 0x000fe20000100800 */
[----:B------:R-:W-:-:S03]  /*8df0*/  IADD3.X R145, R145, UR19, RZ, P2, !PT ;  /* 0x0000001391917c10 */ /* 0x000fc600097fe4ff */
[----:B------:R-:W-:Y:S01]  /*8e00*/  STL [R1+0x14], R199 ;  /* 0x000014c701007387 */ /* 0x000fe20000100800 */
[----:B------:R-:W-:-:S03]  /*8e10*/  IADD3.X R0, R0, UR19, RZ, P5, !PT ;  /* 0x0000001300007c10 */ /* 0x000fc6000affe4ff */
[----:B------:R-:W-:Y:S04]  /*8e20*/  STL [R1+0x48], R200 ;  /* 0x000048c801007387 */ /* 0x000fe80000100800 */
[----:B------:R-:W-:Y:S04]  /*8e30*/  STL [R1+0x1c], R202 ;  /* 0x00001cca01007387 */ /* 0x000fe80000100800 */
[----:B------:R-:W-:Y:S04]  /*8e40*/  STL [R1+0x50], R203 ;  /* 0x000050cb01007387 */ /* 0x000fe80000100800 */
[----:B------:R-:W-:Y:S04]  /*8e50*/  STL [R1+0x24], R209 ;  /* 0x000024d101007387 */ /* 0x000fe80000100800 */
[----:B------:R-:W-:Y:S04]  /*8e60*/  STL [R1+0x2c], R144 ;  /* 0x00002c9001007387 */ /* 0x000fe80000100800 */
[----:B------:R-:W-:Y:S04]  /*8e70*/  STL [R1+0x34], R145 ;  /* 0x0000349101007387 */ /* 0x000fe80000100800 */
[----:B------:R1:W-:Y:S02]  /*8e80*/  STL [R1+0x4c], R0 ;  /* 0x00004c0001007387 */ /* 0x0003e40000100800 */
[----:B-1----:R-:W1:Y:S01]  /*8e90*/  S2R R0, SR_TID.X ;  /* 0x0000000000007919 */ /* 0x002e620000002100 */
[----:B------:R-:W-:Y:S01]  /*8ea0*/  IADD3.X R204, R204, UR19, RZ, P3, !PT ;  /* 0x00000013cccc7c10 */ /* 0x000fe20009ffe4ff */
[----:B0-----:R-:W-:Y:S01]  /*8eb0*/  IMAD.SHL.U32 R130, R130, 0x40, RZ ;  /* 0x0000004082827824 */ /* 0x001fe200078e00ff */
[----:B------:R-:W-:Y:S01]  /*8ec0*/  IADD3.X R207, R207, UR19, RZ, P4, !PT ;  /* 0x00000013cfcf7c10 */ /* 0x000fe2000a7fe4ff */
[----:B------:R-:W-:-:S02]  /*8ed0*/  VIADD R5, R5, 0xffffffff ;  /* 0xffffffff05057836 */ /* 0x000fc40000000000 */
[----:B------:R0:W-:Y:S01]  /*8ee0*/  STL [R1+0x3c], R204 ;  /* 0x00003ccc01007387 */ /* 0x0001e20000100800 */
[----:B------:R-:W-:-:S03]  /*8ef0*/  IADD3 R90, P0, R130, R90, RZ ;  /* 0x0000005a825a7210 */ /* 0x000fc60007f1e0ff */
[----:B------:R0:W-:Y:S01]  /*8f00*/  STL [R1+0x44], R207 ;  /* 0x000044cf01007387 */ /* 0x0001e20000100800 */
[----:B------:R-:W-:Y:S02]  /*8f10*/  LEA.HI.X.SX32 R2, R130, R2, 0x1, P0 ;  /* 0x0000000282027211 */ /* 0x000fe400000f0eff */
[----:B------:R-:W-:Y:S01]  /*8f20*/  ISETP.NE.U32.AND P0, PT, R5, RZ, PT ;  /* 0x000000ff0500720c */ /* 0x000fe20003f05070 */
[----:B------:R-:W-:Y:S01]  /*8f30*/  UIADD3 UR14, UR14, -0x40, URZ ;  /* 0xffffffc00e0e7890 */ /* 0x000fe2000fffe03f */
[----:B------:R-:W-:Y:S02]  /*8f40*/  WARPGROUP.DEPBAR.LE gsb0, 0x0 ;  /* 0x00008000000079c5 */ /* 0x000fe40000010000 */
[----:B-1----:R-:W-:-:S04]  /*8f50*/  SHF.R.U32.HI R0, RZ, 0x6, R0 ;  /* 0x00000006ff007819 */ /* 0x002fc80000011600 */
[----:B------:R-:W-:-:S05]  /*8f60*/  SGXT.U32 R0, R0, 0x1 ;  /* 0x000000010000781a */ /* 0x000fca0000000000 */
[----:B0-----:R-:W-:Y:S05]  /*8f70*/  @P0 BRA `(.L_x_2) ;  /* 0xffffffc800040947 */ /* 0x001fea000383ffff */
.L_x_1:
[----:B------:R-:W2:Y:S01]  /*8f80*/  LDL.LU R133, [R1+0x158] ;  /* 0x0001580001857983 */ /* 0x000ea20000300800 */
[----:B------:R-:W0:Y:S01]  /*8f90*/  S2R R134, SR_TID.X ;  /* 0x0000000000867919 */ /* 0x000e220000002100 */
[----:B------:R-:W-:Y:S01]  /*8fa0*/  F2FP.SATFINITE.E4M3.F32.PACK_AB_MERGE_C R24, R25, R24, RZ ;  /* 0x000000181918723e */ /* 0x000fe200048070ff */
[----:B------:R-:W-:Y:S01]  /*8fb0*/  ULDC UR4, c[0x0][0x244] ;  /* 0x0000910000047ab9 */ /* 0x000fe20000000800 */
[----:B------:R-:W-:Y:S01]  /*8fc0*/  F2FP.SATFINITE.E4M3.F32.PACK_AB_MERGE_C R28, R29, R28, RZ ;  /* 0x0000001c1d1c723e */ /* 0x000fe200048070ff */
[----:B------:R-:W3:Y:S01]  /*8fd0*/  LDL.LU R132, [R1+0x148] ;  /* 0x0001480001847983 */ /* 0x000ee20000300800 */
[----:B------:R-:W-:Y:S01]  /*8fe0*/  F2FP.SATFINITE.E4M3.F32.PACK_AB_MERGE_C R32, R33, R32, RZ ;  /* 0x000000202120723e */ /* 0x000fe200048070ff */
[----:B------:R-:W-:Y:S02]  /*8ff0*/  ULDC.64 UR6, c[0x0][0x228] ;  /* 0x00008a0000067ab9 */ /* 0x000fe40000000a00 */
[----:B------:R-:W4:Y:S04]  /*9000*/  LDL.LU R131, [R1+0x144] ;  /* 0x0001440001837983 */ /* 0x000f280000300800 */
[----:B------:R-:W5:Y:S01]  /*9010*/  LDL.LU R130, [R1+0xe8] ;  /* 0x0000e80001827983 */ /* 0x000f620000300800 */
[----:B------:R-:W-:-:S02]  /*9020*/  F2FP.SATFINITE.E4M3.F32.PACK_AB_MERGE_C R26, R27, R26, RZ ;  /* 0x0000001a1b1a723e */ /* 0x000fc400048070ff */
[----:B------:R-:W-:Y:S01]  /*9030*/  F2FP.SATFINITE.E4M3.F32.PACK_AB_MERGE_C R30, R31, R30, RZ ;  /* 0x0000001e1f1e723e */ /* 0x000fe200048070ff */
[----:B-1----:R-:W3:Y:S01]  /*9040*/  LDL.LU R92, [R1+0x54] ;  /* 0x00005400015c7983 */ /* 0x002ee20000300800 */
[----:B------:R-:W-:Y:S02]  /*9050*/  F2FP.SATFINITE.E4M3.F32.PACK_AB_MERGE_C R34, R35, R34, RZ ;  /* 0x000000222322723e */ /* 0x000fe400048070ff */
[----:B------:R-:W-:Y:S01]  /*9060*/  F2FP.SATFINITE.E4M3.F32.PACK_AB_MERGE_C R40, R41, R40, RZ ;  /* 0x000000282928723e */ /* 0x000fe200048070ff */
[----:B------:R-:W4:Y:S01]  /*9070*/  LDL.LU R88, [R1+0xe4] ;  /* 0x0000e40001587983 */ /* 0x000f220000300800 */
[----:B------:R-:W-:Y:S02]  /*9080*/  F2FP.SATFINITE.E4M3.F32.PACK_AB_MERGE_C R44, R45, R44, RZ ;  /* 0x0000002c2d2c723e */ /* 0x000fe400048070ff */
[----:B------:R-:W-:Y:S02]  /*9090*/  F2FP.SATFINITE.E4M3.F32.PACK_AB_MERGE_C R48, R49, R48, RZ ;  /* 0x000000303130723e */ /* 0x000fe400048070ff */
[----:B------:R-:W-:-:S02]  /*90a0*/  F2FP.SATFINITE.E4M3.F32.PACK_AB_MERGE_C R42, R43, R42, RZ ;  /* 0x0000002a2b2a723e */ /* 0x000fc400048070ff */
[----:B------:R-:W-:Y:S02]  /*90b0*/  F2FP.SATFINITE.E4M3.F32.PACK_AB_MERGE_C R46, R47, R46, RZ ;  /* 0x0000002e2f2e723e */ /* 0x000fe400048070ff */
[----:B------:R-:W-:Y:S02]  /*90c0*/  F2FP.SATFINITE.E4M3.F32.PACK_AB_MERGE_C R50, R51, R50, RZ ;  /* 0x000000323332723e */ /* 0x000fe400048070ff */
[----:B------:R-:W-:Y:S01]  /*90d0*/  F2FP.SATFINITE.E4M3.F32.PACK_AB_MERGE_C R56, R57, R56, RZ ;  /* 0x000000383938723e */ /* 0x000fe200048070ff */
[C---:B0-----:R-:W-:Y:S01]  /*90e0*/  IMAD.SHL.U32 R0, R134.reuse, 0x10, RZ ;  /* 0x0000001086007824 */ /* 0x041fe200078e00ff */
[----:B------:R-:W-:Y:S01]  /*90f0*/  F2FP.SATFINITE.E4M3.F32.PACK_AB_MERGE_C R60, R61, R60, RZ ;  /* 0x0000003c3d3c723e */ /* 0x000fe200048070ff */
[----:B------:R-:W-:Y:S01]  /*9100*/  IMAD.SHL.U32 R2, R134, 0x80, RZ ;  /* 0x0000008086027824 */ /* 0x000fe200078e00ff */
[----:B------:R-:W-:Y:S02]  /*9110*/  LOP3.LUT R24, R24, 0xffff, RZ, 0xc0, !PT ;  /* 0x0000ffff18187812 */ /* 0x000fe400078ec0ff */
[----:B------:R-:W-:-:S02]  /*9120*/  F2FP.SATFINITE.E4M3.F32.PACK_AB_MERGE_C R64, R65, R64, RZ ;  /* 0x000000404140723e */ /* 0x000fc400048070ff */
[----:B------:R-:W-:Y:S02]  /*9130*/  F2FP.SATFINITE.E4M3.F32.PACK_AB_MERGE_C R58, R59, R58, RZ ;  /* 0x0000003a3b3a723e */ /* 0x000fe400048070ff */
[----:B------:R-:W-:Y:S02]  /*9140*/  F2FP.SATFINITE.E4M3.F32.PACK_AB_MERGE_C R62, R63, R62, RZ ;  /* 0x0000003e3f3e723e */ /* 0x000fe400048070ff */
[----:B------:R-:W-:Y:S02]  /*9150*/  F2FP.SATFINITE.E4M3.F32.PACK_AB_MERGE_C R66, R67, R66, RZ ;  /* 0x000000424342723e */ /* 0x000fe400048070ff */
[----:B------:R-:W-:Y:S02]  /*9160*/  F2FP.SATFINITE.E4M3.F32.PACK_AB_MERGE_C R36, R37, R36, RZ ;  /* 0x000000242524723e */ /* 0x000fe400048070ff */
[----:B------:R-:W-:Y:S02]  /*9170*/  F2FP.SATFINITE.E4M3.F32.PACK_AB_MERGE_C R38, R39, R38, RZ ;  /* 0x000000262726723e */ /* 0x000fe400048070ff */
[----:B------:R-:W-:-:S02]  /*9180*/  F2FP.SATFINITE.E4M3.F32.PACK_AB_MERGE_C R72, R73, R72, RZ ;  /* 0x000000484948723e */ /* 0x000fc400048070ff */
[----:B------:R-:W-:Y:S02]  /*9190*/  F2FP.SATFINITE.E4M3.F32.PACK_AB_MERGE_C R76, R77, R76, RZ ;  /* 0x0000004c4d4c723e */ /* 0x000fe400048070ff */
[----:B------:R-:W-:Y:S02]  /*91a0*/  F2FP.SATFINITE.E4M3.F32.PACK_AB_MERGE_C R80, R81, R80, RZ ;  /* 0x000000505150723e */ /* 0x000fe400048070ff */
[----:B------:R-:W-:Y:S02]  /*91b0*/  F2FP.SATFINITE.E4M3.F32.PACK_AB_MERGE_C R74, R75, R74, RZ ;  /* 0x0000004a4b4a723e */ /* 0x000fe400048070ff */
[----:B------:R-:W-:Y:S02]  /*91c0*/  F2FP.SATFINITE.E4M3.F32.PACK_AB_MERGE_C R78, R79, R78, RZ ;  /* 0x0000004e4f4e723e */ /* 0x000fe400048070ff */
[----:B------:R-:W-:Y:S01]  /*91d0*/  F2FP.SATFINITE.E4M3.F32.PACK_AB_MERGE_C R82, R83, R82, RZ ;  /* 0x000000525352723e */ /* 0x000fe200048070ff */
[----:B------:R-:W0:Y:S01]  /*91e0*/  S2R R22, SR_TID.X ;  /* 0x0000000000167919 */ /* 0x000e220000002100 */
[----:B------:R-:W-:-:S02]  /*91f0*/  LOP3.LUT R0, R0, 0x70, RZ, 0xc0, !PT ;  /* 0x0000007000007812 */ /* 0x000fc400078ec0ff */
[----:B------:R-:W-:Y:S01]  /*9200*/  LOP3.LUT R3, R2, 0x400, RZ, 0xc0, !PT ;  /* 0x0000040002037812 */ /* 0x000fe200078ec0ff */
[----:B------:R-:W4:Y:S01]  /*9210*/  LDL.LU R91, [R1+0xe0] ;  /* 0x0000e000015b7983 */ /* 0x000f220000300800 */
[----:B------:R-:W-:Y:S02]  /*9220*/  LOP3.LUT R17, R28, 0xffff, RZ, 0xc0, !PT ;  /* 0x0000ffff1c117812 */ /* 0x000fe400078ec0ff */
[----:B------:R-:W-:Y:S01]  /*9230*/  IADD3 R0, R3, UR12, R0 ;  /* 0x0000000c03007c10 */ /* 0x000fe2000fffe000 */
[----:B------:R-:W4:Y:S01]  /*9240*/  LDL.LU R90, [R1+0xdc] ;  /* 0x0000dc00015a7983 */ /* 0x000f220000300800 */
[----:B------:R-:W-:Y:S02]  /*9250*/  LOP3.LUT R32, R32, 0xffff, RZ, 0xc0, !PT ;  /* 0x0000ffff20207812 */ /* 0x000fe400078ec0ff */
[----:B------:R-:W-:Y:S01]  /*9260*/  LOP3.LUT R26, R26, 0xffff, RZ, 0xc0, !PT ;  /* 0x0000ffff1a1a7812 */ /* 0x000fe200078ec0ff */
[----:B------:R-:W4:Y:S01]  /*9270*/  LDL.LU R89, [R1+0xd8] ;  /* 0x0000d80001597983 */ /* 0x000f220000300800 */
[----:B------:R-:W-:-:S02]  /*9280*/  LOP3.LUT R23, R30, 0xffff, RZ, 0xc0, !PT ;  /* 0x0000ffff1e177812 */ /* 0x000fc400078ec0ff */
[----:B------:R-:W-:Y:S02]  /*9290*/  LOP3.LUT R34, R34, 0xffff, RZ, 0xc0, !PT ;  /* 0x0000ffff22227812 */ /* 0x000fe400078ec0ff */
[----:B------:R-:W-:Y:S02]  /*92a0*/  LOP3.LUT R40, R40, 0xffff, RZ, 0xc0, !PT ;  /* 0x0000ffff28287812 */ /* 0x000fe400078ec0ff */
[----:B------:R-:W-:Y:S02]  /*92b0*/  LOP3.LUT R27, R44, 0xffff, RZ, 0xc0, !PT ;  /* 0x0000ffff2c1b7812 */ /* 0x000fe400078ec0ff */
[----:B------:R-:W-:Y:S02]  /*92c0*/  LOP3.LUT R48, R48, 0xffff, RZ, 0xc0, !PT ;  /* 0x0000ffff30307812 */ /* 0x000fe400078ec0ff */
[----:B------:R-:W-:Y:S02]  /*92d0*/  PRMT R3, R32, 0x3340, R1 ;  /* 0x0000334020037816 */ /* 0x000fe40000000001 */
[----:B------:R-:W-:-:S02]  /*92e0*/  LOP3.LUT R42, R42, 0xffff, RZ, 0xc0, !PT ;  /* 0x0000ffff2a2a7812 */ /* 0x000fc400078ec0ff */
[----:B------:R-:W-:Y:S02]  /*92f0*/  LOP3.LUT R31, R46, 0xffff, RZ, 0xc0, !PT ;  /* 0x0000ffff2e1f7812 */ /* 0x000fe400078ec0ff */
[----:B------:R-:W-:Y:S02]  /*9300*/  LOP3.LUT R50, R50, 0xffff, RZ, 0xc0, !PT ;  /* 0x0000ffff32327812 */ /* 0x000fe400078ec0ff */
[----:B------:R-:W-:Y:S02]  /*9310*/  PRMT R5, R34, 0x3340, R1 ;  /* 0x0000334022057816 */ /* 0x000fe40000000001 */
[----:B------:R-:W-:Y:S02]  /*9320*/  PRMT R2, R26, 0x3340, R23 ;  /* 0x000033401a027816 */ /* 0x000fe40000000017 */
[----:B------:R-:W-:Y:S02]  /*9330*/  LOP3.LUT R56, R56, 0xffff, RZ, 0xc0, !PT ;  /* 0x0000ffff38387812 */ /* 0x000fe400078ec0ff */
[----:B------:R-:W-:-:S02]  /*9340*/  LOP3.LUT R37, R60, 0xffff, RZ, 0xc0, !PT ;  /* 0x0000ffff3c257812 */ /* 0x000fc400078ec0ff */
[----:B------:R-:W-:Y:S02]  /*9350*/  LOP3.LUT R64, R64, 0xffff, RZ, 0xc0, !PT ;  /* 0x0000ffff40407812 */ /* 0x000fe400078ec0ff */
[----:B------:R-:W-:Y:S02]  /*9360*/  LOP3.LUT R58, R58, 0xffff, RZ, 0xc0, !PT ;  /* 0x0000ffff3a3a7812 */ /* 0x000fe400078ec0ff */
[----:B------:R-:W-:Y:S02]  /*9370*/  LOP3.LUT R39, R62, 0xffff, RZ, 0xc0, !PT ;  /* 0x0000ffff3e277812 */ /* 0x000fe400078ec0ff */
[----:B------:R-:W-:Y:S02]  /*9380*/  LOP3.LUT R66, R66, 0xffff, RZ, 0xc0, !PT ;  /* 0x0000ffff42427812 */ /* 0x000fe400078ec0ff */
[----:B------:R-:W-:Y:S02]  /*9390*/  PRMT R9, R48, 0x3340, R1 ;  /* 0x0000334030097816 */ /* 0x000fe40000000001 */
[----:B------:R-:W-:-:S02]  /*93a0*/  PRMT R4, R40, 0x3340, R27 ;  /* 0x0000334028047816 */ /* 0x000fc4000000001b */
[----:B------:R-:W-:Y:S02]  /*93b0*/  PRMT R13, R50, 0x3340, R1 ;  /* 0x00003340320d7816 */ /* 0x000fe40000000001 */
[----:B------:R-:W-:Y:S02]  /*93c0*/  PRMT R6, R42, 0x3340, R31 ;  /* 0x000033402a067816 */ /* 0x000fe4000000001f */
[----:B------:R-:W-:Y:S02]  /*93d0*/  PRMT R11, R2, 0x5410, R5 ;  /* 0x00005410020b7816 */ /* 0x000fe40000000005 */
[----:B------:R-:W-:Y:S02]  /*93e0*/  LOP3.LUT R72, R72, 0xffff, RZ, 0xc0, !PT ;  /* 0x0000ffff48487812 */ /* 0x000fe400078ec0ff */
[----:B------:R-:W-:Y:S02]  /*93f0*/  LOP3.LUT R41, R76, 0xffff, RZ, 0xc0, !PT ;  /* 0x0000ffff4c297812 */ /* 0x000fe400078ec0ff */
[----:B------:R-:W-:-:S02]  /*9400*/  LOP3.LUT R80, R80, 0xffff, RZ, 0xc0, !PT ;  /* 0x0000ffff50507812 */ /* 0x000fc400078ec0ff */
[----:B------:R-:W-:Y:S02]  /*9410*/  LOP3.LUT R74, R74, 0xffff, RZ, 0xc0, !PT ;  /* 0x0000ffff4a4a7812 */ /* 0x000fe400078ec0ff */
[----:B------:R-:W-:Y:S02]  /*9420*/  LOP3.LUT R43, R78, 0xffff, RZ, 0xc0, !PT ;  /* 0x0000ffff4e2b7812 */ /* 0x000fe400078ec0ff */
[----:B------:R-:W-:Y:S02]  /*9430*/  LOP3.LUT R82, R82, 0xffff, RZ, 0xc0, !PT ;  /* 0x0000ffff52527812 */ /* 0x000fe400078ec0ff */
[----:B------:R-:W-:Y:S02]  /*9440*/  PRMT R5, R66, 0x3340, R1 ;  /* 0x0000334042057816 */ /* 0x000fe40000000001 */
[----:B------:R-:W-:Y:S02]  /*9450*/  PRMT R2, R58, 0x3340, R39 ;  /* 0x000033403a027816 */ /* 0x000fe40000000027 */
[----:B------:R-:W-:-:S02]  /*9460*/  PRMT R15, R4, 0x5410, R9 ;  /* 0x00005410040f7816 */ /* 0x000fc40000000009 */
[----:B------:R-:W-:Y:S02]  /*9470*/  PRMT R19, R6, 0x5410, R13 ;  /* 0x0000541006137816 */ /* 0x000fe4000000000d */
[----:B------:R-:W-:Y:S02]  /*9480*/  PRMT R9, R80, 0x3340, R1 ;  /* 0x0000334050097816 */ /* 0x000fe40000000001 */
[----:B------:R-:W-:Y:S02]  /*9490*/  PRMT R4, R72, 0x3340, R41 ;  /* 0x0000334048047816 */ /* 0x000fe40000000029 */
[----:B------:R-:W-:Y:S02]  /*94a0*/  PRMT R13, R82, 0x3340, R1 ;  /* 0x00003340520d7816 */ /* 0x000fe40000000001 */
[----:B------:R-:W-:Y:S02]  /*94b0*/  PRMT R6, R74, 0x3340, R43 ;  /* 0x000033404a067816 */ /* 0x000fe4000000002b */
[----:B------:R-:W-:-:S02]  /*94c0*/  PRMT R29, R2, 0x5410, R5 ;  /* 0x00005410021d7816 */ /* 0x000fc40000000005 */
[----:B------:R-:W-:Y:S02]  /*94d0*/  SHF.R.U32.HI R5, RZ, 0x8, R32 ;  /* 0x00000008ff057819 */ /* 0x000fe40000011620 */
[----:B------:R-:W-:Y:S02]  /*94e0*/  PRMT R33, R4, 0x5410, R9 ;  /* 0x0000541004217816 */ /* 0x000fe40000000009 */
[----:B------:R-:W-:Y:S02]  /*94f0*/  PRMT R35, R6, 0x5410, R13 ;  /* 0x0000541006237816 */ /* 0x000fe4000000000d */
[----:B------:R-:W-:Y:S02]  /*9500*/  SHF.R.U32.HI R2, RZ, 0x8, R26 ;  /* 0x00000008ff027819 */ /* 0x000fe4000001161a */
[----:B------:R-:W-:Y:S02]  /*9510*/  SHF.R.U32.HI R4, RZ, 0x8, R23 ;  /* 0x00000008ff047819 */ /* 0x000fe40000011617 */
[----:B------:R-:W-:-:S02]  /*9520*/  SHF.R.U32.HI R6, RZ, 0x8, R34 ;  /* 0x00000008ff067819 */ /* 0x000fc40000011622 */
[----:B------:R-:W-:Y:S02]  /*9530*/  LOP3.LUT R5, R5, 0xffff, RZ, 0xc0, !PT ;  /* 0x0000ffff05057812 */ /* 0x000fe400078ec0ff */
[----:B------:R-:W-:Y:S02]  /*9540*/  LOP3.LUT R4, R4, 0xffff, RZ, 0xc0, !PT ;  /* 0x0000ffff04047812 */ /* 0x000fe400078ec0ff */
[----:B------:R-:W-:Y:S02]  /*9550*/  LOP3.LUT R13, R2, 0xffff, RZ, 0xc0, !PT ;  /* 0x0000ffff020d7812 */ /* 0x000fe400078ec0ff */
[----:B------:R-:W-:Y:S02]  /*9560*/  LOP3.LUT R6, R6, 0xffff, RZ, 0xc0, !PT ;  /* 0x0000ffff06067812 */ /* 0x000fe400078ec0ff */
[----:B------:R-:W-:Y:S02]  /*9570*/  PRMT R9, R5, 0x3340, R10 ;  /* 0x0000334005097816 */ /* 0x000fe4000000000a */
[----:B------:R-:W-:-:S02]  /*9580*/  SHF.R.U32.HI R5, RZ, 0x8, R48 ;  /* 0x00000008ff057819 */ /* 0x000fc40000011630 */
[----:B------:R-:W-:Y:S02]  /*9590*/  PRMT R13, R13, 0x3340, R4 ;  /* 0x000033400d0d7816 */ /* 0x000fe40000000004 */
[----:B------:R-:W-:Y:S02]  /*95a0*/  PRMT R10, R6, 0x3340, R1 ;  /* 0x00003340060a7816 */ /* 0x000fe40000000001 */
[----:B------:R-:W-:Y:S02]  /*95b0*/  SHF.R.U32.HI R2, RZ, 0x8, R42 ;  /* 0x00000008ff027819 */ /* 0x000fe4000001162a */
[----:B------:R-:W-:Y:S02]  /*95c0*/  SHF.R.U32.HI R4, RZ, 0x8, R31 ;  /* 0x00000008ff047819 */ /* 0x000fe4000001161f */
[----:B------:R-:W-:Y:S02]  /*95d0*/  SHF.R.U32.HI R6, RZ, 0x8, R50 ;  /* 0x00000008ff067819 */ /* 0x000fe40000011632 */
[----:B------:R-:W-:-:S02]  /*95e0*/  LOP3.LUT R5, R5, 0xffff, RZ, 0xc0, !PT ;  /* 0x0000ffff05057812 */ /* 0x000fc400078ec0ff */
[----:B------:R-:W-:Y:S02]  /*95f0*/  LOP3.LUT R4, R4, 0xffff, RZ, 0xc0, !PT ;  /* 0x0000ffff04047812 */ /* 0x000fe400078ec0ff */
[----:B------:R-:W-:Y:S02]  /*9600*/  LOP3.LUT R23, R2, 0xffff, RZ, 0xc0, !PT ;  /* 0x0000ffff02177812 */ /* 0x000fe400078ec0ff */
[----:B------:R-:W-:Y:S02]  /*9610*/  LOP3.LUT R6, R6, 0xffff, RZ, 0xc0, !PT ;  /* 0x0000ffff06067812 */ /* 0x000fe400078ec0ff */
[----:B------:R-:W-:Y:S02]  /*9620*/  PRMT R23, R23, 0x3340, R4 ;  /* 0x0000334017177816 */ /* 0x000fe40000000004 */
[----:B------:R-:W-:Y:S02]  /*9630*/  SHF.R.U32.HI R2, RZ, 0x8, R58 ;  /* 0x00000008ff027819 */ /* 0x000fe4000001163a */
[----:B------:R-:W-:-:S02]  /*9640*/  SHF.R.U32.HI R4, RZ, 0x8, R39 ;  /* 0x00000008ff047819 */ /* 0x000fc40000011627 */
[----:B------:R-:W-:Y:S02]  /*9650*/  LOP3.LUT R31, R2, 0xffff, RZ, 0xc0, !PT ;  /* 0x0000ffff021f7812 */ /* 0x000fe400078ec0ff */
[----:B------:R-:W-:Y:S02]  /*9660*/  LOP3.LUT R4, R4, 0xffff, RZ, 0xc0, !PT ;  /* 0x0000ffff04047812 */ /* 0x000fe400078ec0ff */
[----:B------:R-:W-:Y:S02]  /*9670*/  SHF.R.U32.HI R2, RZ, 0x8, R74 ;  /* 0x00000008ff027819 */ /* 0x000fe4000001164a */
[----:B------:R-:W-:Y:S02]  /*9680*/  PRMT R31, R31, 0x3340, R4 ;  /* 0x000033401f1f7816 */ /* 0x000fe40000000004 */
[----:B------:R-:W-:Y:S02]  /*9690*/  SHF.R.U32.HI R4, RZ, 0x8, R43 ;  /* 0x00000008ff047819 */ /* 0x000fe4000001162b */
[----:B------:R-:W-:-:S02]  /*96a0*/  LOP3.LUT R36, R36, 0xffff, RZ, 0xc0, !PT ;  /* 0x0000ffff24247812 */ /* 0x000fc400078ec0ff */
[----:B------:R-:W-:Y:S02]  /*96b0*/  LOP3.LUT R4, R4, 0xffff, RZ, 0xc0, !PT ;  /* 0x0000ffff04047812 */ /* 0x000fe400078ec0ff */
[----:B------:R-:W-:Y:S02]  /*96c0*/  PRMT R13, R13, 0x5410, R10 ;  /* 0x000054100d0d7816 */ /* 0x000fe4000000000a */
[----:B------:R-:W-:Y:S02]  /*96d0*/  LOP3.LUT R38, R38, 0xffff, RZ, 0xc0, !PT ;  /* 0x0000ffff26267812 */ /* 0x000fe400078ec0ff */
[----:B------:R-:W-:Y:S02]  /*96e0*/  F2FP.SATFINITE.E4M3.F32.PACK_AB_MERGE_C R52, R53, R52, RZ ;  /* 0x000000343534723e */ /* 0x000fe400048070ff */
[----:B------:R-:W-:Y:S02]  /*96f0*/  F2FP.SATFINITE.E4M3.F32.PACK_AB_MERGE_C R54, R55, R54, RZ ;  /* 0x000000363736723e */ /* 0x000fe400048070ff */
[----:B------:R-:W-:-:S02]  /*9700*/  F2FP.SATFINITE.E4M3.F32.PACK_AB_MERGE_C R68, R69, R68, RZ ;  /* 0x000000444544723e */ /* 0x000fc400048070ff */
[----:B------:R-:W-:Y:S02]  /*9710*/  F2FP.SATFINITE.E4M3.F32.PACK_AB_MERGE_C R70, R71, R70, RZ ;  /* 0x000000464746723e */ /* 0x000fe400048070ff */
[----:B------:R-:W-:Y:S02]  /*9720*/  F2FP.SATFINITE.E4M3.F32.PACK_AB_MERGE_C R84, R85, R84, RZ ;  /* 0x000000545554723e */ /* 0x000fe400048070ff */
[----:B------:R-:W-:Y:S02]  /*9730*/  F2FP.SATFINITE.E4M3.F32.PACK_AB_MERGE_C R86, R87, R86, RZ ;  /* 0x000000565756723e */ /* 0x000fe400048070ff */
[----:B--2---:R-:W-:-:S05]  /*9740*/  LOP3.LUT R21, R133, 0x380, RZ, 0xc0, !PT ;  /* 0x0000038085157812 */ /* 0x004fca00078ec0ff */
[----:B------:R-:W-:Y:S01]  /*9750*/  IMAD.IADD R21, R21, 0x1, R0 ;  /* 0x0000000115157824 */ /* 0x000fe200078e0200 */
[----:B------:R-:W-:-:S04]  /*9760*/  PRMT R0, R24, 0x3340, R17 ;  /* 0x0000334018007816 */ /* 0x000fc80000000011 */
[----:B------:R-:W-:Y:S02]  /*9770*/  PRMT R7, R0, 0x5410, R3 ;  /* 0x0000541000077816 */ /* 0x000fe40000000003 */
[----:B------:R-:W-:Y:S02]  /*9780*/  PRMT R3, R64, 0x3340, R1 ;  /* 0x0000334040037816 */ /* 0x000fe40000000001 */
[----:B------:R-:W-:Y:S02]  /*9790*/  PRMT R0, R56, 0x3340, R37 ;  /* 0x0000334038007816 */ /* 0x000fe40000000025 */
[----:B-----5:R-:W-:Y:S02]  /*97a0*/  ISETP.GE.AND P0, PT, R130, UR6, PT ;  /* 0x0000000682007c0c */ /* 0x020fe4000bf06270 */
[----:B------:R-:W-:Y:S02]  /*97b0*/  PRMT R25, R0, 0x5410, R3 ;  /* 0x0000541000197816 */ /* 0x000fe40000000003 */
[----:B------:R-:W-:-:S02]  /*97c0*/  SHF.R.U32.HI R0, RZ, 0x8, R24 ;  /* 0x00000008ff007819 */ /* 0x000fc40000011618 */
[----:B------:R-:W-:Y:S02]  /*97d0*/  SHF.R.U32.HI R3, RZ, 0x8, R17 ;  /* 0x00000008ff037819 */ /* 0x000fe40000011611 */
[----:B------:R-:W-:Y:S02]  /*97e0*/  LOP3.LUT R0, R0, 0xffff, RZ, 0xc0, !PT ;  /* 0x0000ffff00007812 */ /* 0x000fe400078ec0ff */
[----:B------:R-:W-:Y:S02]  /*97f0*/  LOP3.LUT R3, R3, 0xffff, RZ, 0xc0, !PT ;  /* 0x0000ffff03037812 */ /* 0x000fe400078ec0ff */
[----:B------:R-:W-:Y:S02]  /*9800*/  LOP3.LUT R52, R52, 0xffff, RZ, 0xc0, !PT ;  /* 0x0000ffff34347812 */ /* 0x000fe400078ec0ff */
[----:B------:R-:W-:Y:S02]  /*9810*/  PRMT R8, R0, 0x3340, R3 ;  /* 0x0000334000087816 */ /* 0x000fe40000000003 */
[----:B------:R-:W-:-:S02]  /*9820*/  SHF.R.U32.HI R0, RZ, 0x8, R40 ;  /* 0x00000008ff007819 */ /* 0x000fc40000011628 */
[----:B------:R-:W-:Y:S02]  /*9830*/  SHF.R.U32.HI R3, RZ, 0x8, R27 ;  /* 0x00000008ff037819 */ /* 0x000fe4000001161b */
[----:B------:R-:W-:Y:S02]  /*9840*/  LOP3.LUT R0, R0, 0xffff, RZ, 0xc0, !PT ;  /* 0x0000ffff00007812 */ /* 0x000fe400078ec0ff */
[----:B------:R-:W-:Y:S02]  /*9850*/  LOP3.LUT R3, R3, 0xffff, RZ, 0xc0, !PT ;  /* 0x0000ffff03037812 */ /* 0x000fe400078ec0ff */
[----:B------:R-:W-:Y:S02]  /*9860*/  PRMT R17, R5, 0x3340, R14 ;  /* 0x0000334005117816 */ /* 0x000fe4000000000e */
[----:B------:R-:W-:Y:S02]  /*9870*/  PRMT R12, R0, 0x3340, R3 ;  /* 0x00003340000c7816 */ /* 0x000fe40000000003 */
[----:B------:R-:W-:-:S02]  /*9880*/  SHF.R.U32.HI R0, RZ, 0x8, R56 ;  /* 0x00000008ff007819 */ /* 0x000fc40000011638 */
[----:B------:R-:W-:Y:S02]  /*9890*/  SHF.R.U32.HI R3, RZ, 0x8, R37 ;  /* 0x00000008ff037819 */ /* 0x000fe40000011625 */
[----:B------:R-:W-:Y:S02]  /*98a0*/  SHF.R.U32.HI R5, RZ, 0x8, R64 ;  /* 0x00000008ff057819 */ /* 0x000fe40000011640 */
[----:B------:R-:W-:Y:S02]  /*98b0*/  PRMT R14, R6, 0x3340, R1 ;  /* 0x00003340060e7816 */ /* 0x000fe40000000001 */
[----:B------:R-:W-:Y:S02]  /*98c0*/  LOP3.LUT R3, R3, 0xffff, RZ, 0xc0, !PT ;  /* 0x0000ffff03037812 */ /* 0x000fe400078ec0ff */
[----:B------:R-:W-:Y:S02]  /*98d0*/  LOP3.LUT R0, R0, 0xffff, RZ, 0xc0, !PT ;  /* 0x0000ffff00007812 */ /* 0x000fe400078ec0ff */
[----:B------:R-:W-:-:S02]  /*98e0*/  SHF.R.U32.HI R6, RZ, 0x8, R66 ;  /* 0x00000008ff067819 */ /* 0x000fc40000011642 */
[----:B------:R-:W-:Y:S02]  /*98f0*/  LOP3.LUT R5, R5, 0xffff, RZ, 0xc0, !PT ;  /* 0x0000ffff05057812 */ /* 0x000fe400078ec0ff */
[----:B------:R-:W-:Y:S02]  /*9900*/  PRMT R16, R0, 0x3340, R3 ;  /* 0x0000334000107816 */ /* 0x000fe40000000003 */
[----:B------:R-:W-:Y:S02]  /*9910*/  LOP3.LUT R6, R6, 0xffff, RZ, 0xc0, !PT ;  /* 0x0000ffff06067812 */ /* 0x000fe400078ec0ff */
[----:B------:R-:W-:Y:S02]  /*9920*/  PRMT R27, R5, 0x3340, R18 ;  /* 0x00003340051b7816 */ /* 0x000fe40000000012 */
[----:B------:R-:W-:Y:S02]  /*9930*/  SHF.R.U32.HI R0, RZ, 0x8, R72 ;  /* 0x00000008ff007819 */ /* 0x000fe40000011648 */
[----:B------:R-:W-:-:S02]  /*9940*/  SHF.R.U32.HI R3, RZ, 0x8, R41 ;  /* 0x00000008ff037819 */ /* 0x000fc40000011629 */
[----:B------:R-:W-:Y:S02]  /*9950*/  SHF.R.U32.HI R5, RZ, 0x8, R80 ;  /* 0x00000008ff057819 */ /* 0x000fe40000011650 */
[----:B------:R-:W-:Y:S02]  /*9960*/  PRMT R18, R6, 0x3340, R1 ;  /* 0x0000334006127816 */ /* 0x000fe40000000001 */
[----:B------:R-:W-:Y:S02]  /*9970*/  LOP3.LUT R3, R3, 0xffff, RZ, 0xc0, !PT ;  /* 0x0000ffff03037812 */ /* 0x000fe400078ec0ff */
[----:B------:R-:W-:Y:S02]  /*9980*/  LOP3.LUT R0, R0, 0xffff, RZ, 0xc0, !PT ;  /* 0x0000ffff00007812 */ /* 0x000fe400078ec0ff */
[----:B------:R-:W-:Y:S02]  /*9990*/  SHF.R.U32.HI R6, RZ, 0x8, R82 ;  /* 0x00000008ff067819 */ /* 0x000fe40000011652 */
[----:B------:R-:W-:-:S02]  /*99a0*/  LOP3.LUT R5, R5, 0xffff, RZ, 0xc0, !PT ;  /* 0x0000ffff05057812 */ /* 0x000fc400078ec0ff */
[----:B------:R-:W-:Y:S02]  /*99b0*/  LOP3.LUT R37, R2, 0xffff, RZ, 0xc0, !PT ;  /* 0x0000ffff02257812 */ /* 0x000fe400078ec0ff */
[----:B------:R-:W-:Y:S02]  /*99c0*/  PRMT R0, R0, 0x3340, R3 ;  /* 0x0000334000007816 */ /* 0x000fe40000000003 */
[----:B------:R-:W-:Y:S02]  /*99d0*/  LOP3.LUT R6, R6, 0xffff, RZ, 0xc0, !PT ;  /* 0x0000ffff06067812 */ /* 0x000fe400078ec0ff */
[----:B------:R-:W-:Y:S02]  /*99e0*/  PRMT R3, R5, 0x3340, R20 ;  /* 0x0000334005037816 */ /* 0x000fe40000000014 */
[----:B------:R-:W-:Y:S02]  /*99f0*/  PRMT R5, R8, 0x5410, R9 ;  /* 0x0000541008057816 */ /* 0x000fe40000000009 */
[----:B------:R-:W-:-:S02]  /*9a00*/  PRMT R37, R37, 0x3340, R4 ;  /* 0x0000334025257816 */ /* 0x000fc40000000004 */
[----:B------:R-:W-:Y:S02]  /*9a10*/  PRMT R2, R6, 0x3340, R1 ;  /* 0x0000334006027816 */ /* 0x000fe40000000001 */
[--C-:B------:R-:W-:Y:S02]  /*9a20*/  PRMT R4, R7, 0x4210, R36.reuse ;  /* 0x0000421007047816 */ /* 0x100fe40000000024 */
[----:B------:R-:W-:Y:S02]  /*9a30*/  PRMT R5, R5, 0x5210, R36 ;  /* 0x0000521005057816 */ /* 0x000fe40000000024 */
[--C-:B------:R-:W-:Y:S02]  /*9a40*/  PRMT R6, R11, 0x4210, R38.reuse ;  /* 0x000042100b067816 */ /* 0x100fe40000000026 */
[----:B------:R-:W-:Y:S01]  /*9a50*/  PRMT R7, R13, 0x5210, R38 ;  /* 0x000052100d077816 */ /* 0x000fe20000000026 */
[----:B------:R-:W-:Y:S01]  /*9a60*/  BAR.SYNC.DEFER_BLOCKING 0x0 ;  /* 0x0000000000007b1d */ /* 0x000fe20000010000 */
[----:B0-----:R-:W-:-:S02]  /*9a70*/  LOP3.LUT R20, R22, 0x7f, RZ, 0xc0, !PT ;  /* 0x0000007f16147812 */ /* 0x001fc400078ec0ff */
[----:B------:R-:W-:Y:S02]  /*9a80*/  LOP3.LUT R54, R54, 0xffff, RZ, 0xc0, !PT ;  /* 0x0000ffff36367812 */ /* 0x000fe400078ec0ff */
[----:B------:R-:W-:Y:S02]  /*9a90*/  LOP3.LUT R68, R68, 0xffff, RZ, 0xc0, !PT ;  /* 0x0000ffff44447812 */ /* 0x000fe400078ec0ff */
[----:B------:R-:W-:Y:S02]  /*9aa0*/  LOP3.LUT R70, R70, 0xffff, RZ, 0xc0, !PT ;  /* 0x0000ffff46467812 */ /* 0x000fe400078ec0ff */
[----:B------:R-:W-:Y:S02]  /*9ab0*/  LOP3.LUT R84, R84, 0xffff, RZ, 0xc0, !PT ;  /* 0x0000ffff54547812 */ /* 0x000fe400078ec0ff */
[----:B------:R-:W-:Y:S02]  /*9ac0*/  LOP3.LUT R86, R86, 0xffff, RZ, 0xc0, !PT ;  /* 0x0000ffff56567812 */ /* 0x000fe400078ec0ff */
[----:B---3--:R-:W-:-:S02]  /*9ad0*/  ISETP.LT.AND P2, PT, R92, UR7, !P0 ;  /* 0x000000075c007c0c */ /* 0x008fc4000c741270 */
[----:B------:R-:W-:Y:S02]  /*9ae0*/  ISETP.LT.AND P3, PT, R132, UR7, !P0 ;  /* 0x0000000784007c0c */ /* 0x000fe4000c761270 */
[----:B----4-:R-:W-:Y:S01]  /*9af0*/  ISETP.LT.AND P4, PT, R131, UR7, !P0 ;  /* 0x0000000783007c0c */ /* 0x010fe2000c781270 */
[----:B------:R-:W-:Y:S01]  /*9b00*/  STSM.16.M88.4 [R21], R4 ;  /* 0x0000000415007844 */ /* 0x000fe20000000200 */
[----:B------:R-:W-:Y:S01]  /*9b10*/  LEA R20, R20, UR12, 0x4 ;  /* 0x0000000c14147c11 */ /* 0x000fe2000f8e20ff */
[----:B------:R-:W-:Y:S01]  /*9b20*/  BAR.SYNC.DEFER_BLOCKING 0x0 ;  /* 0x0000000000007b1d */ /* 0x000fe20000010000 */
[----:B------:R-:W-:Y:S02]  /*9b30*/  PRMT R9, R12, 0x5410, R17 ;  /* 0x000054100c097816 */ /* 0x000fe40000000011 */
[----:B------:R-:W-:-:S05]  /*9b40*/  PRMT R17, R0, 0x5410, R3 ;  /* 0x0000541000117816 */ /* 0x000fca0000000003 */
[----:B------:R-:W0:Y:S01]  /*9b50*/  LDC R0, c[0x0][0x248] ;  /* 0x00009200ff007b82 */ /* 0x000e220000000800 */
[----:B------:R-:W-:Y:S01]  /*9b60*/  PRMT R23, R23, 0x5410, R14 ;  /* 0x0000541017177816 */ /* 0x000fe2000000000e */
[----:B------:R-:W1:Y:S01]  /*9b70*/  LDS.128 R4, [R20] ;  /* 0x0000000014047984 */ /* 0x000e620000000c00 */
[----:B------:R-:W-:Y:S01]  /*9b80*/  IMAD R3, R130, UR4, RZ ;  /* 0x0000000482037c24 */ /* 0x000fe2000f8e02ff */
[----:B------:R-:W-:Y:S01]  /*9b90*/  PRMT R8, R15, 0x4210, R52 ;  /* 0x000042100f087816 */ /* 0x000fe20000000034 */
[----:B------:R-:W-:-:S03]  /*9ba0*/  ULDC.64 UR4, c[0x0][0x220] ;  /* 0x0000880000047ab9 */ /* 0x000fc60000000a00 */
[----:B------:R-:W-:Y:S01]  /*9bb0*/  BAR.SYNC.DEFER_BLOCKING 0x0 ;  /* 0x0000000000007b1d */ /* 0x000fe20000010000 */
[----:B------:R-:W-:Y:S02]  /*9bc0*/  PRMT R9, R9, 0x5210, R52 ;  /* 0x0000521009097816 */ /* 0x000fe40000000034 */
[--C-:B------:R-:W-:Y:S02]  /*9bd0*/  PRMT R10, R19, 0x4210, R54.reuse ;  /* 0x00004210130a7816 */ /* 0x100fe40000000036 */
[----:B------:R-:W-:Y:S02]  /*9be0*/  PRMT R11, R23, 0x5210, R54 ;  /* 0x00005210170b7816 */ /* 0x000fe40000000036 */
[----:B------:R-:W-:Y:S02]  /*9bf0*/  PRMT R37, R37, 0x5410, R2 ;  /* 0x0000541025257816 */ /* 0x000fe40000000002 */
[----:B------:R-:W-:-:S04]  /*9c00*/  IADD3 R2, P1, R3, UR4, RZ ;  /* 0x0000000403027c10 */ /* 0x000fc8000ff3e0ff */
[----:B------:R-:W-:Y:S02]  /*9c10*/  LEA.HI.X.SX32 R3, R3, UR5, 0x1, P1 ;  /* 0x0000000503037c11 */ /* 0x000fe400088f0eff */
[C---:B------:R-:W-:Y:S01]  /*9c20*/  ISETP.LT.AND P1, PT, R88.reuse, UR7, !P0 ;  /* 0x0000000758007c0c */ /* 0x040fe2000c721270 */
[----:B------:R2:W-:Y:S01]  /*9c30*/  STSM.16.M88.4 [R21], R8 ;  /* 0x0000000815007844 */ /* 0x0005e20000000200 */
[----:B------:R-:W-:Y:S01]  /*9c40*/  BAR.SYNC.DEFER_BLOCKING 0x0 ;  /* 0x0000000000007b1d */ /* 0x000fe20000010000 */
[----:B--2---:R-:W-:Y:S01]  /*9c50*/  PRMT R8, R25, 0x4210, R68 ;  /* 0x0000421019087816 */ /* 0x004fe20000000044 */
[----:B0-----:R-:W-:-:S04]  /*9c60*/  IMAD R25, R88, R0, RZ ;  /* 0x0000000058197224 */ /* 0x001fc800078e02ff */
[----:B------:R-:W2:Y:S04]  /*9c70*/  LDL.LU R88, [R1+0xd4] ;  /* 0x0000d40001587983 */ /* 0x000ea80000300800 */
[----:B------:R-:W0:Y:S01]  /*9c80*/  LDS.128 R12, [R20] ;  /* 0x00000000140c7984 */ /* 0x000e220000000c00 */
[----:B------:R-:W-:Y:S02]  /*9c90*/  PRMT R27, R16, 0x5410, R27 ;  /* 0x00005410101b7816 */ /* 0x000fe4000000001b */
[----:B------:R-:W-:Y:S02]  /*9ca0*/  PRMT R31, R31, 0x5410, R18 ;  /* 0x000054101f1f7816 */ /* 0x000fe40000000012 */
[----:B------:R-:W-:Y:S02]  /*9cb0*/  PRMT R9, R27, 0x5210, R68 ;  /* 0x000052101b097816 */ /* 0x000fe40000000044 */
[----:B------:R-:W-:-:S02]  /*9cc0*/  PRMT R10, R29, 0x4210, R70 ;  /* 0x000042101d0a7816 */ /* 0x000fc40000000046 */
[----:B------:R-:W-:Y:S01]  /*9cd0*/  PRMT R11, R31, 0x5210, R70 ;  /* 0x000052101f0b7816 */ /* 0x000fe20000000046 */
[----:B------:R-:W-:Y:S06]  /*9ce0*/  BAR.SYNC.DEFER_BLOCKING 0x0 ;  /* 0x0000000000007b1d */ /* 0x000fec0000010000 */
[----:B------:R3:W-:Y:S02]  /*9cf0*/  STSM.16.M88.4 [R21], R8 ;  /* 0x0000000815007844 */ /* 0x0007e40000000200 */
[--C-:B---3--:R-:W-:Y:S01]  /*9d00*/  PRMT R9, R17, 0x5210, R84.reuse ;  /* 0x0000521011097816 */ /* 0x108fe20000000054 */
[----:B------:R-:W-:Y:S01]  /*9d10*/  BAR.SYNC.DEFER_BLOCKING 0x0 ;  /* 0x0000000000007b1d */ /* 0x000fe20000010000 */
[----:B------:R-:W-:-:S02]  /*9d20*/  PRMT R8, R33, 0x4210, R84 ;  /* 0x0000421021087816 */ /* 0x000fc40000000054 */
[----:B------:R-:W-:-:S03]  /*9d30*/  PRMT R10, R35, 0x4210, R86 ;  /* 0x00004210230a7816 */ /* 0x000fc60000000056 */
[----:B------:R-:W3:Y:S01]  /*9d40*/  LDS.128 R16, [R20] ;  /* 0x0000000014107984 */ /* 0x000ee20000000c00 */
[----:B------:R-:W-:Y:S01]  /*9d50*/  PRMT R11, R37, 0x5210, R86 ;  /* 0x00005210250b7816 */ /* 0x000fe20000000056 */
[----:B------:R-:W-:Y:S01]  /*9d60*/  BAR.SYNC.DEFER_BLOCKING 0x0 ;  /* 0x0000000000007b1d */ /* 0x000fe20000010000 */
[----:B------:R-:W-:Y:S01]  /*9d70*/  IMAD R23, R92, R0, RZ ;  /* 0x000000005c177224 */ /* 0x000fe200078e02ff */
[----:B-1----:R-:W-:-:S04]  /*9d80*/  PRMT R31, R4, 0x7770, RZ ;  /* 0x00007770041f7816 */ /* 0x002fc800000000ff */
[CC--:B------:R-:W-:Y:S01]  /*9d90*/  IADD3 R22, P6, R23.reuse, R2.reuse, RZ ;  /* 0x0000000217167210 */ /* 0x0c0fe20007fde0ff */
[----:B------:R-:W4:Y:S04]  /*9da0*/  LDL.LU R92, [R1+0xd0] ;  /* 0x0000d000015c7983 */ /* 0x000f280000300800 */
[----:B------:R1:W-:Y:S01]  /*9db0*/  STSM.16.M88.4 [R21], R8 ;  /* 0x0000000815007844 */ /* 0x0003e20000000200 */
[----:B------:R-:W-:Y:S01]  /*9dc0*/  LEA.HI.X.SX32 R23, R23, R3, 0x1, P6 ;  /* 0x0000000317177211 */ /* 0x000fe200030f0eff */
[----:B------:R-:W-:Y:S01]  /*9dd0*/  BAR.SYNC.DEFER_BLOCKING 0x0 ;  /* 0x0000000000007b1d */ /* 0x000fe20000010000 */
[----:B------:R-:W-:Y:S01]  /*9de0*/  IADD3 R24, P5, R25, R2, RZ ;  /* 0x0000000219187210 */ /* 0x000fe20007fbe0ff */
[C---:B------:R-:W-:Y:S01]  /*9df0*/  IMAD R27, R91.reuse, R0, RZ ;  /* 0x000000005b1b7224 */ /* 0x040fe200078e02ff */
[----:B------:R-:W-:-:S02]  /*9e00*/  ISETP.LT.AND P6, PT, R91, UR7, !P0 ;  /* 0x000000075b007c0c */ /* 0x000fc4000c7c1270 */
[----:B------:R-:W-:Y:S01]  /*9e10*/  LEA.HI.X.SX32 R25, R25, R3, 0x1, P5 ;  /* 0x0000000319197211 */ /* 0x000fe200028f0eff */
[----:B------:R-:W5:Y:S01]  /*9e20*/  LDL.LU R91, [R1+0xcc] ;  /* 0x0000cc00015b7983 */ /* 0x000f620000300800 */
[----:B------:R-:W-:Y:S01]  /*9e30*/  PRMT R29, R5, 0x7770, RZ ;  /* 0x00007770051d7816 */ /* 0x000fe200000000ff */
[C---:B-1----:R-:W-:Y:S01]  /*9e40*/  IMAD R9, R90.reuse, R0, RZ ;  /* 0x000000005a097224 */ /* 0x042fe200078e02ff */
[----:B------:R-:W-:Y:S01]  /*9e50*/  IADD3 R26, P5, R27, R2, RZ ;  /* 0x000000021b1a7210 */ /* 0x000fe20007fbe0ff */
[----:B------:R-:W-:Y:S01]  /*9e60*/  IMAD R11, R89, R0, RZ ;  /* 0x00000000590b7224 */ /* 0x000fe200078e02ff */
[----:B------:R1:W-:Y:S01]  /*9e70*/  @P2 STG.E.U8 desc[UR16][R22.64], R31 ;  /* 0x0000001f16002986 */ /* 0x0003e2000c101110 */
[----:B------:R-:W-:-:S03]  /*9e80*/  ISETP.LT.AND P2, PT, R90, UR7, !P0 ;  /* 0x000000075a007c0c */ /* 0x000fc6000c741270 */
[----:B------:R-:W3:Y:S04]  /*9e90*/  LDL.LU R90, [R1+0xc8] ;  /* 0x0000c800015a7983 */ /* 0x000ee80000300800 */
[----:B------:R0:W-:Y:S01]  /*9ea0*/  @P1 STG.E.U8 desc[UR16][R24.64], R29 ;  /* 0x0000001d18001986 */ /* 0x0001e2000c101110 */
[----:B------:R-:W-:-:S03]  /*9eb0*/  ISETP.LT.AND P1, PT, R89, UR7, !P0 ;  /* 0x0000000759007c0c */ /* 0x000fc6000c721270 */
[----:B------:R-:W3:Y:S01]  /*9ec0*/  LDL.LU R89, [R1+0xc4] ;  /* 0x0000c40001597983 */ /* 0x000ee20000300800 */
[----:B------:R-:W-:Y:S02]  /*9ed0*/  LEA.HI.X.SX32 R27, R27, R3, 0x1, P5 ;  /* 0x000000031b1b7211 */ /* 0x000fe400028f0eff */
[----:B------:R-:W-:-:S04]  /*9ee0*/  IADD3 R8, P5, R9, R2, RZ ;  /* 0x0000000209087210 */ /* 0x000fc80007fbe0ff */
[----:B------:R-:W-:Y:S02]  /*9ef0*/  LEA.HI.X.SX32 R9, R9, R3, 0x1, P5 ;  /* 0x0000000309097211 */ /* 0x000fe400028f0eff */
[C---:B--2---:R-:W-:Y:S01]  /*9f00*/  ISETP.LT.AND P5, PT, R88.reuse, UR7, !P0 ;  /* 0x0000000758007c0c */ /* 0x044fe2000c7a1270 */
[----:B------:R-:W-:Y:S02]  /*9f10*/  IMAD R21, R88, R0, RZ ;  /* 0x0000000058157224 */ /* 0x000fe400078e02ff */
[----:B------:R-:W2:Y:S01]  /*9f20*/  LDL.LU R88, [R1+0xc0] ;  /* 0x0000c00001587983 */ /* 0x000ea20000300800 */
[----:B------:R-:W-:Y:S02]  /*9f30*/  PRMT R33, R6, 0x7770, RZ ;  /* 0x0000777006217816 */ /* 0x000fe400000000ff */
[----:B-1----:R-:W-:-:S03]  /*9f40*/  PRMT R31, R7, 0x7770, RZ ;  /* 0x00007770071f7816 */ /* 0x002fc600000000ff */
[----:B------:R1:W-:Y:S01]  /*9f50*/  @P6 STG.E.U8 desc[UR16][R26.64], R33 ;  /* 0x000000211a006986 */ /* 0x0003e2000c101110 */
[CC--:B------:R-:W-:Y:S02]  /*9f60*/  IADD3 R10, P6, R11.reuse, R2.reuse, RZ ;  /* 0x000000020b0a7210 */ /* 0x0c0fe40007fde0ff */
[----:B0-----:R-:W-:Y:S02]  /*9f70*/  PRMT R29, R4, 0x7771, RZ ;  /* 0x00007771041d7816 */ /* 0x001fe400000000ff */
[----:B------:R-:W-:Y:S01]  /*9f80*/  LEA.HI.X.SX32 R11, R11, R3, 0x1, P6 ;  /* 0x000000030b0b7211 */ /* 0x000fe200030f0eff */
[----:B------:R0:W-:Y:S01]  /*9f90*/  @P2 STG.E.U8 desc[UR16][R8.64], R31 ;  /* 0x0000001f08002986 */ /* 0x0001e2000c101110 */
[----:B------:R-:W-:-:S04]  /*9fa0*/  IADD3 R22, P6, R21, R2, RZ ;  /* 0x0000000215167210 */ /* 0x000fc80007fde0ff */
[----:B------:R-:W-:Y:S01]  /*9fb0*/  LEA.HI.X.SX32 R23, R21, R3, 0x1, P6 ;  /* 0x0000000315177211 */ /* 0x000fe200030f0eff */
[----:B------:R0:W-:Y:S01]  /*9fc0*/  @P1 STG.E.U8 desc[UR16][R10.64], R29 ;  /* 0x0000001d0a001986 */ /* 0x0001e2000c101110 */
[----:B-1----:R-:W-:-:S05]  /*9fd0*/  PRMT R27, R5, 0x7771, RZ ;  /* 0x00007771051b7816 */ /* 0x002fca00000000ff */
[----:B------:R1:W-:Y:S01]  /*9fe0*/  @P5 STG.E.U8 desc[UR16][R22.64], R27 ;  /* 0x0000001b16005986 */ /* 0x0003e2000c101110 */
[----:B0-----:R-:W-:Y:S02]  /*9ff0*/  PRMT R31, R6, 0x7771, RZ ;  /* 0x00007771061f7816 */ /* 0x001fe400000000ff */
[----:B------:R-:W-:Y:S01]  /*a000*/  PRMT R29, R7, 0x7771, RZ ;  /* 0x00007771071d7816 */ /* 0x000fe200000000ff */
[C---:B----4-:R-:W-:Y:S01]  /*a010*/  IMAD R25, R92.reuse, R0, RZ ;  /* 0x000000005c197224 */ /* 0x050fe200078e02ff */
[----:B------:R-:W-:Y:S02]  /*a020*/  ISETP.LT.AND P2, PT, R92, UR7, !P0 ;  /* 0x000000075c007c0c */ /* 0x000fe4000c741270 */
[----:B------:R-:W4:Y:S02]  /*a030*/  LDL.LU R92, [R1+0xbc] ;  /* 0x0000bc00015c7983 */ /* 0x000f240000300800 */
[----:B------:R-:W-:-:S04]  /*a040*/  IADD3 R24, P6, R25, R2, RZ ;  /* 0x0000000219187210 */ /* 0x000fc80007fde0ff */
[----:B------:R-:W-:-:S05]  /*a050*/  LEA.HI.X.SX32 R25, R25, R3, 0x1, P6 ;  /* 0x0000000319197211 */ /* 0x000fca00030f0eff */
[----:B------:R0:W-:Y:S01]  /*a060*/  @P2 STG.E.U8 desc[UR16][R24.64], R31 ;  /* 0x0000001f18002986 */ /* 0x0001e2000c101110 */
[C---:B-----5:R-:W-:Y:S01]  /*a070*/  IMAD R21, R91.reuse, R0, RZ ;  /* 0x000000005b157224 */ /* 0x060fe200078e02ff */
[----:B------:R-:W-:Y:S02]  /*a080*/  ISETP.LT.AND P1, PT, R91, UR7, !P0 ;  /* 0x000000075b007c0c */ /* 0x000fe4000c721270 */
[----:B------:R-:W5:Y:S02]  /*a090*/  LDL.LU R91, [R1+0xb8] ;  /* 0x0000b800015b7983 */ /* 0x000f640000300800 */
[----:B------:R-:W-:-:S04]  /*a0a0*/  IADD3 R8, P5, R21, R2, RZ ;  /* 0x0000000215087210 */ /* 0x000fc80007fbe0ff */
[----:B------:R-:W-:Y:S02]  /*a0b0*/  LEA.HI.X.SX32 R9, R21, R3, 0x1, P5 ;  /* 0x0000000315097211 */ /* 0x000fe400028f0eff */
[C---:B---3--:R-:W-:Y:S01]  /*a0c0*/  ISETP.LT.AND P6, PT, R90.reuse, UR7, !P0 ;  /* 0x000000075a007c0c */ /* 0x048fe2000c7c1270 */
[-C--:B------:R-:W-:Y:S02]  /*a0d0*/  IMAD R11, R90, R0.reuse, RZ ;  /* 0x000000005a0b7224 */ /* 0x080fe400078e02ff */
[----:B------:R-:W3:Y:S01]  /*a0e0*/  LDL.LU R90, [R1+0xb4] ;  /* 0x0000b400015a7983 */ /* 0x000ee20000300800 */
[C---:B------:R-:W-:Y:S01]  /*a0f0*/  ISETP.LT.AND P2, PT, R89.reuse, UR7, !P0 ;  /* 0x0000000759007c0c */ /* 0x040fe2000c741270 */
[-C--:B------:R-:W-:Y:S02]  /*a100*/  IMAD R21, R89, R0.reuse, RZ ;  /* 0x0000000059157224 */ /* 0x080fe400078e02ff */
[----:B------:R-:W3:Y:S04]  /*a110*/  LDL.LU R89, [R1+0xb0] ;  /* 0x0000b00001597983 */ /* 0x000ee80000300800 */
[----:B------:R0:W-:Y:S01]  /*a120*/  @P1 STG.E.U8 desc[UR16][R8.64], R29 ;  /* 0x0000001d08001986 */ /* 0x0001e2000c101110 */
[C---:B--2---:R-:W-:Y:S01]  /*a130*/  IMAD R26, R88.reuse, R0, RZ ;  /* 0x00000000581a7224 */ /* 0x044fe200078e02ff */
[----:B------:R-:W-:-:S02]  /*a140*/  ISETP.LT.AND P1, PT, R88, UR7, !P0 ;  /* 0x0000000758007c0c */ /* 0x000fc4000c721270 */
[----:B------:R-:W2:Y:S01]  /*a150*/  LDL.LU R88, [R1+0xac] ;  /* 0x0000ac0001587983 */ /* 0x000ea20000300800 */
[CC--:B------:R-:W-:Y:S02]  /*a160*/  IADD3 R10, P5, R11.reuse, R2.reuse, RZ ;  /* 0x000000020b0a7210 */ /* 0x0c0fe40007fbe0ff */
[----:B-1----:R-:W-:Y:S02]  /*a170*/  PRMT R27, R4, 0x7772, RZ ;  /* 0x00007772041b7816 */ /* 0x002fe400000000ff */
[----:B------:R-:W-:Y:S02]  /*a180*/  LEA.HI.X.SX32 R11, R11, R3, 0x1, P5 ;  /* 0x000000030b0b7211 */ /* 0x000fe400028f0eff */
[----:B------:R-:W-:-:S03]  /*a190*/  IADD3 R22, P5, R21, R2, RZ ;  /* 0x0000000215167210 */ /* 0x000fc60007fbe0ff */
[----:B------:R1:W-:Y:S01]  /*a1a0*/  @P6 STG.E.U8 desc[UR16][R10.64], R27 ;  /* 0x0000001b0a006986 */ /* 0x0003e2000c101110 */
[C---:B0-----:R-:W-:Y:S02]  /*a1b0*/  IADD3 R24, P6, R26.reuse, R2, RZ ;  /* 0x000000021a187210 */ /* 0x041fe40007fde0ff */
[-C--:B------:R-:W-:Y:S02]  /*a1c0*/  LEA.HI.X.SX32 R23, R21, R3.reuse, 0x1, P5 ;  /* 0x0000000315177211 */ /* 0x080fe400028f0eff */
[----:B------:R-:W-:Y:S02]  /*a1d0*/  PRMT R31, R5, 0x7772, RZ ;  /* 0x00007772051f7816 */ /* 0x000fe400000000ff */
[----:B------:R-:W-:Y:S02]  /*a1e0*/  LEA.HI.X.SX32 R25, R26, R3, 0x1, P6 ;  /* 0x000000031a197211 */ /* 0x000fe400030f0eff */
[----:B------:R-:W-:Y:S01]  /*a1f0*/  PRMT R29, R6, 0x7772, RZ ;  /* 0x00007772061d7816 */ /* 0x000fe200000000ff */
[----:B------:R0:W-:Y:S04]  /*a200*/  @P2 STG.E.U8 desc[UR16][R22.64], R31 ;  /* 0x0000001f16002986 */ /* 0x0001e8000c101110 */
[----:B------:R0:W-:Y:S01]  /*a210*/  @P1 STG.E.U8 desc[UR16][R24.64], R29 ;  /* 0x0000001d18001986 */ /* 0x0001e2000c101110 */
[----:B-1----:R-:W-:-:S02]  /*a220*/  PRMT R27, R7, 0x7772, RZ ;  /* 0x00007772071b7816 */ /* 0x002fc400000000ff */
[----:B0-----:R-:W-:Y:S02]  /*a230*/  PRMT R31, R4, 0x7773, RZ ;  /* 0x00007773041f7816 */ /* 0x001fe400000000ff */
[----:B------:R-:W-:Y:S02]  /*a240*/  PRMT R29, R5, 0x7773, RZ ;  /* 0x00007773051d7816 */ /* 0x000fe400000000ff */
[C---:B----4-:R-:W-:Y:S01]  /*a250*/  ISETP.LT.AND P5, PT, R92.reuse, UR7, !P0 ;  /* 0x000000075c007c0c */ /* 0x050fe2000c7a1270 */
[----:B------:R-:W-:Y:S02]  /*a260*/  IMAD R9, R92, R0, RZ ;  /* 0x000000005c097224 */ /* 0x000fe400078e02ff */
[----:B------:R-:W4:Y:S03]  /*a270*/  LDL.LU R92, [R1+0xa8] ;  /* 0x0000a800015c7983 */ /* 0x000f260000300800 */
[----:B------:R-:W-:-:S04]  /*a280*/  IADD3 R8, P6, R9, R2, RZ ;  /* 0x0000000209087210 */ /* 0x000fc80007fde0ff */
[----:B------:R-:W-:-:S05]  /*a290*/  LEA.HI.X.SX32 R9, R9, R3, 0x1, P6 ;  /* 0x0000000309097211 */ /* 0x000fca00030f0eff */
[----:B------:R0:W-:Y:S01]  /*a2a0*/  @P5 STG.E.U8 desc[UR16][R8.64], R27 ;  /* 0x0000001b08005986 */ /* 0x0001e2000c101110 */
[C---:B-----5:R-:W-:Y:S01]  /*a2b0*/  ISETP.LT.AND P2, PT, R91.reuse, UR7, !P0 ;  /* 0x000000075b007c0c */ /* 0x060fe2000c741270 */
[----:B------:R-:W-:Y:S02]  /*a2c0*/  IMAD R11, R91, R0, RZ ;  /* 0x000000005b0b7224 */ /* 0x000fe400078e02ff */
[----:B------:R-:W5:Y:S03]  /*a2d0*/  LDL.LU R91, [R1+0xa4] ;  /* 0x0000a400015b7983 */ /* 0x000f660000300800 */
[----:B------:R-:W-:-:S04]  /*a2e0*/  IADD3 R10, P6, R11, R2, RZ ;  /* 0x000000020b0a7210 */ /* 0x000fc80007fde0ff */
[-C--:B------:R-:W-:Y:S01]  /*a2f0*/  LEA.HI.X.SX32 R11, R11, R3.reuse, 0x1, P6 ;  /* 0x000000030b0b7211 */ /* 0x080fe200030f0eff */
[C---:B---3--:R-:W-:Y:S01]  /*a300*/  IMAD R21, R90.reuse, R0, RZ ;  /* 0x000000005a157224 */ /* 0x048fe200078e02ff */
[----:B------:R-:W-:Y:S02]  /*a310*/  ISETP.LT.AND P1, PT, R90, UR7, !P0 ;  /* 0x000000075a007c0c */ /* 0x000fe4000c721270 */
[----:B------:R-:W3:Y:S02]  /*a320*/  LDL.LU R90, [R1+0xa0] ;  /* 0x0000a000015a7983 */ /* 0x000ee40000300800 */
[----:B------:R-:W-:Y:S02]  /*a330*/  IADD3 R22, P5, R21, R2, RZ ;  /* 0x0000000215167210 */ /* 0x000fe40007fbe0ff */
[C---:B------:R-:W-:Y:S01]  /*a340*/  ISETP.LT.AND P6, PT, R89.reuse, UR7, !P0 ;  /* 0x0000000759007c0c */ /* 0x040fe2000c7c1270 */
[----:B------:R-:W-:Y:S02]  /*a350*/  IMAD R5, R89, R0, RZ ;  /* 0x0000000059057224 */ /* 0x000fe400078e02ff */
[----:B------:R-:W3:Y:S01]  /*a360*/  LDL.LU R89, [R1+0x9c] ;  /* 0x00009c0001597983 */ /* 0x000ee20000300800 */
[----:B------:R-:W-:-:S03]  /*a370*/  LEA.HI.X.SX32 R23, R21, R3, 0x1, P5 ;  /* 0x0000000315177211 */ /* 0x000fc600028f0eff */
[----:B------:R-:W-:Y:S04]  /*a380*/  @P2 STG.E.U8 desc[UR16][R10.64], R31 ;  /* 0x0000001f0a002986 */ /* 0x000fe8000c101110 */
[----:B------:R1:W-:Y:S01]  /*a390*/  @P1 STG.E.U8 desc[UR16][R22.64], R29 ;  /* 0x0000001d16001986 */ /* 0x0003e2000c101110 */
[C---:B--2---:R-:W-:Y:S01]  /*a3a0*/  ISETP.LT.AND P2, PT, R88.reuse, UR7, !P0 ;  /* 0x0000000758007c0c */ /* 0x044fe2000c741270 */
[----:B0-----:R-:W-:Y:S02]  /*a3b0*/  IMAD R9, R88, R0, RZ ;  /* 0x0000000058097224 */ /* 0x001fe400078e02ff */
[----:B------:R-:W2:Y:S04]  /*a3c0*/  LDL.LU R88, [R1+0x98] ;  /* 0x0000980001587983 */ /* 0x000ea80000300800 */
[----:B-1----:R-:W2:Y:S01]  /*a3d0*/  LDL.LU R22, [R1+0x94] ;  /* 0x0000940001167983 */ /* 0x002ea20000300800 */
[----:B------:R-:W-:-:S02]  /*a3e0*/  IADD3 R4, P5, R5, R2, RZ ;  /* 0x0000000205047210 */ /* 0x000fc40007fbe0ff */
[----:B------:R-:W-:Y:S02]  /*a3f0*/  PRMT R27, R6, 0x7773, RZ ;  /* 0x00007773061b7816 */ /* 0x000fe400000000ff */
[-C--:B------:R-:W-:Y:S02]  /*a400*/  LEA.HI.X.SX32 R5, R5, R3.reuse, 0x1, P5 ;  /* 0x0000000305057211 */ /* 0x080fe400028f0eff */
[----:B------:R-:W-:Y:S02]  /*a410*/  IADD3 R6, P5, R9, R2, RZ ;  /* 0x0000000209067210 */ /* 0x000fe40007fbe0ff */
[----:B------:R-:W-:Y:S02]  /*a420*/  PRMT R25, R7, 0x7773, RZ ;  /* 0x0000777307197816 */ /* 0x000fe400000000ff */
[----:B------:R-:W-:Y:S01]  /*a430*/  LEA.HI.X.SX32 R7, R9, R3, 0x1, P5 ;  /* 0x0000000309077211 */ /* 0x000fe200028f0eff */
[----:B------:R0:W-:Y:S01]  /*a440*/  @P6 STG.E.U8 desc[UR16][R4.64], R27 ;  /* 0x0000001b04006986 */ /* 0x0001e2000c101110 */
[----:B------:R-:W-:-:S03]  /*a450*/  PRMT R23, R12, 0x7770, RZ ;  /* 0x000077700c177816 */ /* 0x000fc600000000ff */
[----:B------:R-:W-:Y:S01]  /*a460*/  @P2 STG.E.U8 desc[UR16][R6.64], R25 ;  /* 0x0000001906002986 */ /* 0x000fe2000c101110 */
[----:B------:R-:W-:Y:S02]  /*a470*/  PRMT R29, R13, 0x7770, RZ ;  /* 0x000077700d1d7816 */ /* 0x000fe400000000ff */
[----:B0-----:R-:W-:Y:S01]  /*a480*/  PRMT R27, R14, 0x7770, RZ ;  /* 0x000077700e1b7816 */ /* 0x001fe200000000ff */
[C---:B----4-:R-:W-:Y:S01]  /*a490*/  IMAD R21, R92.reuse, R0, RZ ;  /* 0x000000005c157224 */ /* 0x050fe200078e02ff */
[----:B------:R-:W-:-:S04]  /*a4a0*/  ISETP.LT.AND P1, PT, R92, UR7, !P0 ;  /* 0x000000075c007c0c */ /* 0x000fc8000c721270 */
[----:B------:R-:W-:-:S04]  /*a4b0*/  IADD3 R8, P6, R21, R2, RZ ;  /* 0x0000000215087210 */ /* 0x000fc80007fde0ff */
[----:B------:R-:W-:-:S05]  /*a4c0*/  LEA.HI.X.SX32 R9, R21, R3, 0x1, P6 ;  /* 0x0000000315097211 */ /* 0x000fca00030f0eff */
[----:B------:R0:W-:Y:S01]  /*a4d0*/  @P1 STG.E.U8 desc[UR16][R8.64], R23 ;  /* 0x0000001708001986 */ /* 0x0001e2000c101110 */
[C---:B-----5:R-:W-:Y:S01]  /*a4e0*/  ISETP.LT.AND P5, PT, R91.reuse, UR7, !P0 ;  /* 0x000000075b007c0c */ /* 0x060fe2000c7a1270 */
[----:B------:R-:W-:Y:S02]  /*a4f0*/  IMAD R11, R91, R0, RZ ;  /* 0x000000005b0b7224 */ /* 0x000fe400078e02ff */
[----:B------:R-:W4:Y:S03]  /*a500*/  LDL.LU R91, [R1+0x90] ;  /* 0x00009000015b7983 */ /* 0x000f260000300800 */
[----:B------:R-:W-:-:S04]  /*a510*/  IADD3 R10, P6, R11, R2, RZ ;  /* 0x000000020b0a7210 */ /* 0x000fc80007fde0ff */
[----:B------:R-:W-:Y:S02]  /*a520*/  LEA.HI.X.SX32 R11, R11, R3, 0x1, P6 ;  /* 0x000000030b0b7211 */ /* 0x000fe400030f0eff */
[C---:B---3--:R-:W-:Y:S01]  /*a530*/  ISETP.LT.AND P2, PT, R90.reuse, UR7, !P0 ;  /* 0x000000075a007c0c */ /* 0x048fe2000c741270 */
[----:B------:R-:W-:Y:S02]  /*a540*/  IMAD R5, R90, R0, RZ ;  /* 0x000000005a057224 */ /* 0x000fe400078e02ff */
[----:B------:R-:W3:Y:S03]  /*a550*/  LDL.LU R90, [R1+0x8c] ;  /* 0x00008c00015a7983 */ /* 0x000ee60000300800 */
[----:B------:R-:W-:Y:S01]  /*a560*/  IADD3 R4, P6, R5, R2, RZ ;  /* 0x0000000205047210 */ /* 0x000fe20007fde0ff */
[C---:B------:R-:W-:Y:S01]  /*a570*/  IMAD R21, R89.reuse, R0, RZ ;  /* 0x0000000059157224 */ /* 0x040fe200078e02ff */
[----:B------:R-:W-:-:S02]  /*a580*/  ISETP.LT.AND P1, PT, R89, UR7, !P0 ;  /* 0x0000000759007c0c */ /* 0x000fc4000c721270 */
[----:B------:R-:W5:Y:S01]  /*a590*/  LDL.LU R89, [R1+0x88] ;  /* 0x0000880001597983 */ /* 0x000f620000300800 */
[----:B------:R-:W-:-:S03]  /*a5a0*/  LEA.HI.X.SX32 R5, R5, R3, 0x1, P6 ;  /* 0x0000000305057211 */ /* 0x000fc600030f0eff */
[----:B------:R1:W-:Y:S04]  /*a5b0*/  @P5 STG.E.U8 desc[UR16][R10.64], R29 ;  /* 0x0000001d0a005986 */ /* 0x0003e8000c101110 */
[----:B------:R1:W-:Y:S01]  /*a5c0*/  @P2 STG.E.U8 desc[UR16][R4.64], R27 ;  /* 0x0000001b04002986 */ /* 0x0003e2000c101110 */
[C---:B--2---:R-:W-:Y:S01]  /*a5d0*/  ISETP.LT.AND P6, PT, R88.reuse, UR7, !P0 ;  /* 0x0000000758007c0c */ /* 0x044fe2000c7c1270 */
[-C--:B0-----:R-:W-:Y:S02]  /*a5e0*/  IMAD R9, R88, R0.reuse, RZ ;  /* 0x0000000058097224 */ /* 0x081fe400078e02ff */
[----:B------:R-:W2:Y:S01]  /*a5f0*/  LDL.LU R88, [R1+0x84] ;  /* 0x0000840001587983 */ /* 0x000ea20000300800 */
[C---:B------:R-:W-:Y:S01]  /*a600*/  ISETP.LT.AND P2, PT, R22.reuse, UR7, !P0 ;  /* 0x0000000716007c0c */ /* 0x040fe2000c741270 */
[----:B-1----:R-:W-:-:S02]  /*a610*/  IMAD R11, R22, R0, RZ ;  /* 0x00000000160b7224 */ /* 0x002fc400078e02ff */
[----:B------:R-:W2:Y:S01]  /*a620*/  LDL.LU R22, [R1+0x80] ;  /* 0x0000800001167983 */ /* 0x000ea20000300800 */
[----:B------:R-:W-:-:S04]  /*a630*/  IADD3 R6, P5, R21, R2, RZ ;  /* 0x0000000215067210 */ /* 0x000fc80007fbe0ff */
[-C--:B------:R-:W-:Y:S02]  /*a640*/  LEA.HI.X.SX32 R7, R21, R3.reuse, 0x1, P5 ;  /* 0x0000000315077211 */ /* 0x080fe400028f0eff */
[-C--:B------:R-:W-:Y:S02]  /*a650*/  IADD3 R8, P5, R9, R2.reuse, RZ ;  /* 0x0000000209087210 */ /* 0x080fe40007fbe0ff */
[----:B------:R-:W-:Y:S02]  /*a660*/  PRMT R23, R15, 0x7770, RZ ;  /* 0x000077700f177816 */ /* 0x000fe400000000ff */
[-C--:B------:R-:W-:Y:S02]  /*a670*/  LEA.HI.X.SX32 R9, R9, R3.reuse, 0x1, P5 ;  /* 0x0000000309097211 */ /* 0x080fe400028f0eff */
[C---:B------:R-:W-:Y:S02]  /*a680*/  IADD3 R10, P5, R11.reuse, R2, RZ ;  /* 0x000000020b0a7210 */ /* 0x040fe40007fbe0ff */
[----:B------:R-:W-:Y:S01]  /*a690*/  PRMT R25, R12, 0x7771, RZ ;  /* 0x000077710c197816 */ /* 0x000fe200000000ff */
[----:B------:R0:W-:Y:S01]  /*a6a0*/  @P1 STG.E.U8 desc[UR16][R6.64], R23 ;  /* 0x0000001706001986 */ /* 0x0001e2000c101110 */
[----:B------:R-:W-:-:S03]  /*a6b0*/  LEA.HI.X.SX32 R11, R11, R3, 0x1, P5 ;  /* 0x000000030b0b7211 */ /* 0x000fc600028f0eff */
[----:B------:R5:W-:Y:S01]  /*a6c0*/  @P6 STG.E.U8 desc[UR16][R8.64], R25 ;  /* 0x0000001908006986 */ /* 0x000be2000c101110 */
[----:B------:R-:W-:Y:S02]  /*a6d0*/  PRMT R27, R13, 0x7771, RZ ;  /* 0x000077710d1b7816 */ /* 0x000fe400000000ff */
[----:B0-----:R-:W-:-:S03]  /*a6e0*/  PRMT R23, R14, 0x7771, RZ ;  /* 0x000077710e177816 */ /* 0x001fc600000000ff */
[----:B------:R-:W-:Y:S01]  /*a6f0*/  @P2 STG.E.U8 desc[UR16][R10.64], R27 ;  /* 0x0000001b0a002986 */ /* 0x000fe2000c101110 */
[C---:B----4-:R-:W-:Y:S01]  /*a700*/  IMAD R21, R91.reuse, R0, RZ ;  /* 0x000000005b157224 */ /* 0x050fe200078e02ff */
[----:B------:R-:W-:Y:S02]  /*a710*/  ISETP.LT.AND P1, PT, R91, UR7, !P0 ;  /* 0x000000075b007c0c */ /* 0x000fe4000c721270 */
[----:B------:R-:W4:Y:S02]  /*a720*/  LDL.LU R91, [R1+0x7c] ;  /* 0x00007c00015b7983 */ /* 0x000f240000300800 */
[----:B------:R-:W-:-:S04]  /*a730*/  IADD3 R4, P6, R21, R2, RZ ;  /* 0x0000000215047210 */ /* 0x000fc80007fde0ff */
[----:B------:R-:W-:Y:S02]  /*a740*/  LEA.HI.X.SX32 R5, R21, R3, 0x1, P6 ;  /* 0x0000000315057211 */ /* 0x000fe400030f0eff */
[C---:B---3--:R-:W-:Y:S01]  /*a750*/  ISETP.LT.AND P5, PT, R90.reuse, UR7, !P0 ;  /* 0x000000075a007c0c */ /* 0x048fe2000c7a1270 */
[----:B------:R-:W-:Y:S02]  /*a760*/  IMAD R7, R90, R0, RZ ;  /* 0x000000005a077224 */ /* 0x000fe400078e02ff */
[----:B------:R-:W3:Y:S03]  /*a770*/  LDL.LU R90, [R1+0x78] ;  /* 0x00007800015a7983 */ /* 0x000ee60000300800 */
[----:B------:R-:W-:Y:S01]  /*a780*/  IADD3 R6, P6, R7, R2, RZ ;  /* 0x0000000207067210 */ /* 0x000fe20007fde0ff */
[----:B-----5:R-:W-:-:S03]  /*a790*/  IMAD R9, R89, R0, RZ ;  /* 0x0000000059097224 */ /* 0x020fc600078e02ff */
[-C--:B------:R-:W-:Y:S02]  /*a7a0*/  LEA.HI.X.SX32 R7, R7, R3.reuse, 0x1, P6 ;  /* 0x0000000307077211 */ /* 0x080fe400030f0eff */
[----:B------:R-:W-:Y:S01]  /*a7b0*/  IADD3 R8, P6, R9, R2, RZ ;  /* 0x0000000209087210 */ /* 0x000fe20007fde0ff */
[----:B------:R0:W-:Y:S01]  /*a7c0*/  @P1 STG.E.U8 desc[UR16][R4.64], R23 ;  /* 0x0000001704001986 */ /* 0x0001e2000c101110 */
[----:B------:R-:W-:Y:S02]  /*a7d0*/  ISETP.LT.AND P2, PT, R89, UR7, !P0 ;  /* 0x0000000759007c0c */ /* 0x000fe4000c741270 */
[----:B------:R-:W-:Y:S01]  /*a7e0*/  LEA.HI.X.SX32 R9, R9, R3, 0x1, P6 ;  /* 0x0000000309097211 */ /* 0x000fe200030f0eff */
[----:B------:R-:W5:Y:S01]  /*a7f0*/  LDL.LU R89, [R1+0x74] ;  /* 0x0000740001597983 */ /* 0x000f620000300800 */
[CC--:B--2---:R-:W-:Y:S01]  /*a800*/  IMAD R21, R88.reuse, R0.reuse, RZ ;  /* 0x0000000058157224 */ /* 0x0c4fe200078e02ff */
[----:B------:R-:W-:Y:S02]  /*a810*/  ISETP.LT.AND P1, PT, R88, UR7, !P0 ;  /* 0x0000000758007c0c */ /* 0x000fe4000c721270 */
[----:B------:R-:W2:Y:S01]  /*a820*/  LDL.LU R88, [R1+0x70] ;  /* 0x0000700001587983 */ /* 0x000ea20000300800 */
[C---:B------:R-:W-:Y:S01]  /*a830*/  ISETP.LT.AND P6, PT, R22.reuse, UR7, !P0 ;  /* 0x0000000716007c0c */ /* 0x040fe2000c7c1270 */
[----:B0-----:R-:W-:-:S02]  /*a840*/  IMAD R5, R22, R0, RZ ;  /* 0x0000000016057224 */ /* 0x001fc400078e02ff */
[----:B------:R-:W5:Y:S01]  /*a850*/  LDL.LU R22, [R1+0x6c] ;  /* 0x00006c0001167983 */ /* 0x000f620000300800 */
[----:B------:R-:W-:Y:S02]  /*a860*/  PRMT R25, R15, 0x7771, RZ ;  /* 0x000077710f197816 */ /* 0x000fe400000000ff */
[----:B------:R-:W-:Y:S01]  /*a870*/  PRMT R27, R12, 0x7772, RZ ;  /* 0x000077720c1b7816 */ /* 0x000fe200000000ff */
[----:B------:R-:W5:Y:S04]  /*a880*/  LDL.LU R92, [R1+0x68] ;  /* 0x00006800015c7983 */ /* 0x000f680000300800 */
[----:B------:R0:W-:Y:S01]  /*a890*/  @P5 STG.E.U8 desc[UR16][R6.64], R25 ;  /* 0x0000001906005986 */ /* 0x0001e2000c101110 */
[----:B------:R-:W-:-:S03]  /*a8a0*/  IADD3 R10, P5, R21, R2, RZ ;  /* 0x00000002150a7210 */ /* 0x000fc60007fbe0ff */
[----:B------:R-:W-:Y:S01]  /*a8b0*/  @P2 STG.E.U8 desc[UR16][R8.64], R27 ;  /* 0x0000001b08002986 */ /* 0x000fe2000c101110 */
[----:B------:R-:W-:Y:S02]  /*a8c0*/  IADD3 R4, P2, R5, R2, RZ ;  /* 0x0000000205047210 */ /* 0x000fe40007f5e0ff */
[-C--:B------:R-:W-:Y:S02]  /*a8d0*/  LEA.HI.X.SX32 R11, R21, R3.reuse, 0x1, P5 ;  /* 0x00000003150b7211 */ /* 0x080fe400028f0eff */
[----:B------:R-:W-:Y:S02]  /*a8e0*/  PRMT R23, R13, 0x7772, RZ ;  /* 0x000077720d177816 */ /* 0x000fe400000000ff */
[----:B------:R-:W-:Y:S02]  /*a8f0*/  LEA.HI.X.SX32 R5, R5, R3, 0x1, P2 ;  /* 0x0000000305057211 */ /* 0x000fe400010f0eff */
[----:B0-----:R-:W-:Y:S01]  /*a900*/  PRMT R25, R14, 0x7772, RZ ;  /* 0x000077720e197816 */ /* 0x001fe200000000ff */
[----:B------:R0:W-:Y:S04]  /*a910*/  @P1 STG.E.U8 desc[UR16][R10.64], R23 ;  /* 0x000000170a001986 */ /* 0x0001e8000c101110 */
[----:B------:R1:W-:Y:S01]  /*a920*/  @P6 STG.E.U8 desc[UR16][R4.64], R25 ;  /* 0x0000001904006986 */ /* 0x0003e2000c101110 */
[----:B0-----:R-:W-:Y:S01]  /*a930*/  PRMT R23, R15, 0x7772, RZ ;  /* 0x000077720f177816 */ /* 0x001fe200000000ff */
[C---:B----4-:R-:W-:Y:S01]  /*a940*/  IMAD R7, R91.reuse, R0, RZ ;  /* 0x000000005b077224 */ /* 0x050fe200078e02ff */
[----:B------:R-:W-:-:S02]  /*a950*/  ISETP.LT.AND P5, PT, R91, UR7, !P0 ;  /* 0x000000075b007c0c */ /* 0x000fc4000c7a1270 */
[----:B------:R-:W4:Y:S02]  /*a960*/  LDL.LU R91, [R1+0x154] ;  /* 0x00015400015b7983 */ /* 0x000f240000300800 */
[----:B------:R-:W-:-:S04]  /*a970*/  IADD3 R6, P2, R7, R2, RZ ;  /* 0x0000000207067210 */ /* 0x000fc80007f5e0ff */
[----:B------:R-:W-:Y:S01]  /*a980*/  LEA.HI.X.SX32 R7, R7, R3, 0x1, P2 ;  /* 0x0000000307077211 */ /* 0x000fe200010f0eff */
[C---:B---3--:R-:W-:Y:S01]  /*a990*/  IMAD R21, R90.reuse, R0, RZ ;  /* 0x000000005a157224 */ /* 0x048fe200078e02ff */
[----:B------:R-:W-:-:S03]  /*a9a0*/  ISETP.LT.AND P1, PT, R90, UR7, !P0 ;  /* 0x000000075a007c0c */ /* 0x000fc6000c721270 */
[----:B------:R-:W-:Y:S01]  /*a9b0*/  @P5 STG.E.U8 desc[UR16][R6.64], R23 ;  /* 0x0000001706005986 */ /* 0x000fe2000c101110 */
[----:B------:R-:W-:-:S03]  /*a9c0*/  IADD3 R8, P6, R21, R2, RZ ;  /* 0x0000000215087210 */ /* 0x000fc60007fde0ff */
[----:B------:R-:W3:Y:S01]  /*a9d0*/  LDL.LU R90, [R1+0x150] ;  /* 0x00015000015a7983 */ /* 0x000ee20000300800 */
[----:B------:R-:W-:Y:S02]  /*a9e0*/  LEA.HI.X.SX32 R9, R21, R3, 0x1, P6 ;  /* 0x0000000315097211 */ /* 0x000fe400030f0eff */
[----:B------:R-:W-:-:S05]  /*a9f0*/  PRMT R21, R12, 0x7773, RZ ;  /* 0x000077730c157816 */ /* 0x000fca00000000ff */
[----:B------:R0:W-:Y:S01]  /*aa00*/  @P1 STG.E.U8 desc[UR16][R8.64], R21 ;  /* 0x0000001508001986 */ /* 0x0001e2000c101110 */
[C---:B--2---:R-:W-:Y:S01]  /*aa10*/  ISETP.LT.AND P1, PT, R88.reuse, UR7, !P0 ;  /* 0x0000000758007c0c */ /* 0x044fe2000c721270 */
[-C--:B-1----:R-:W-:Y:S02]  /*aa20*/  IMAD R5, R88, R0.reuse, RZ ;  /* 0x0000000058057224 */ /* 0x082fe400078e02ff */
[----:B------:R-:W2:Y:S01]  /*aa30*/  LDL.LU R88, [R1+0x14c] ;  /* 0x00014c0001587983 */ /* 0x000ea20000300800 */
[CC--:B-----5:R-:W-:Y:S01]  /*aa40*/  IMAD R12, R22.reuse, R0.reuse, RZ ;  /* 0x00000000160c7224 */ /* 0x0e0fe200078e02ff */
[----:B------:R-:W-:Y:S02]  /*aa50*/  ISETP.LT.AND P6, PT, R22, UR7, !P0 ;  /* 0x0000000716007c0c */ /* 0x000fe4000c7c1270 */
[----:B------:R-:W5:Y:S01]  /*aa60*/  LDL.LU R22, [R1+0x140] ;  /* 0x0001400001167983 */ /* 0x000f620000300800 */
[C---:B------:R-:W-:Y:S01]  /*aa70*/  IMAD R11, R89.reuse, R0, RZ ;  /* 0x00000000590b7224 */ /* 0x040fe200078e02ff */
[----:B------:R-:W-:-:S02]  /*aa80*/  ISETP.LT.AND P2, PT, R89, UR7, !P0 ;  /* 0x0000000759007c0c */ /* 0x000fc4000c741270 */
[----:B------:R-:W-:Y:S01]  /*aa90*/  PRMT R25, R13, 0x7773, RZ ;  /* 0x000077730d197816 */ /* 0x000fe200000000ff */
[----:B0-----:R-:W-:Y:S01]  /*aaa0*/  IMAD R9, R92, R0, RZ ;  /* 0x000000005c097224 */ /* 0x001fe200078e02ff */
[CC--:B------:R-:W-:Y:S01]  /*aab0*/  IADD3 R10, P5, R11.reuse, R2.reuse, RZ ;  /* 0x000000020b0a7210 */ /* 0x0c0fe20007fbe0ff */
[----:B------:R-:W3:Y:S03]  /*aac0*/  LDL.LU R89, [R1+0x13c] ;  /* 0x00013c0001597983 */ /* 0x000ee60000300800 */
[----:B------:R-:W-:Y:S02]  /*aad0*/  LEA.HI.X.SX32 R11, R11, R3, 0x1, P5 ;  /* 0x000000030b0b7211 */ /* 0x000fe400028f0eff */
[----:B------:R-:W-:-:S03]  /*aae0*/  IADD3 R4, P5, R5, R2, RZ ;  /* 0x0000000205047210 */ /* 0x000fc60007fbe0ff */
[----:B------:R0:W-:Y:S01]  /*aaf0*/  @P2 STG.E.U8 desc[UR16][R10.64], R25 ;  /* 0x000000190a002986 */ /* 0x0001e2000c101110 */
[-C--:B------:R-:W-:Y:S02]  /*ab00*/  IADD3 R6, P2, R12, R2.reuse, RZ ;  /* 0x000000020c067210 */ /* 0x080fe40007f5e0ff */
[-C--:B------:R-:W-:Y:S02]  /*ab10*/  LEA.HI.X.SX32 R5, R5, R3.reuse, 0x1, P5 ;  /* 0x0000000305057211 */ /* 0x080fe400028f0eff */
[----:B------:R-:W-:Y:S01]  /*ab20*/  PRMT R23, R14, 0x7773, RZ ;  /* 0x000077730e177816 */ /* 0x000fe200000000ff */
[----:B------:R-:W-:Y:S01]  /*ab30*/  IMAD R13, R0, 0x2, R9 ;  /* 0x00000002000d7824 */ /* 0x000fe200078e0209 */
[----:B------:R-:W-:Y:S02]  /*ab40*/  PRMT R21, R15, 0x7773, RZ ;  /* 0x000077730f157816 */ /* 0x000fe400000000ff */
[----:B------:R-:W-:Y:S02]  /*ab50*/  LEA.HI.X.SX32 R7, R12, R3, 0x1, P2 ;  /* 0x000000030c077211 */ /* 0x000fe400010f0eff */
[----:B------:R-:W-:Y:S01]  /*ab60*/  ISETP.LT.AND P5, PT, R92, UR7, !P0 ;  /* 0x000000075c007c0c */ /* 0x000fe2000c7a1270 */
[----:B------:R1:W-:Y:S01]  /*ab70*/  @P1 STG.E.U8 desc[UR16][R4.64], R23 ;  /* 0x0000001704001986 */ /* 0x0003e2000c101110 */
[----:B------:R-:W-:-:S03]  /*ab80*/  IADD3 R8, P1, R9, R2, RZ ;  /* 0x0000000209087210 */ /* 0x000fc60007f3e0ff */
[----:B------:R1:W-:Y:S01]  /*ab90*/  @P6 STG.E.U8 desc[UR16][R6.64], R21 ;  /* 0x0000001506006986 */ /* 0x0003e2000c101110 */
[----:B0-----:R-:W-:Y:S02]  /*aba0*/  IADD3 R10, P6, R13, R2, RZ ;  /* 0x000000020d0a7210 */ /* 0x001fe40007fde0ff */
[-C--:B------:R-:W-:Y:S01]  /*abb0*/  LEA.HI.X.SX32 R9, R9, R3.reuse, 0x1, P1 ;  /* 0x0000000309097211 */ /* 0x080fe200008f0eff */
[----:B------:R-:W3:Y:S01]  /*abc0*/  LDL.LU R12, [R1+0x138] ;  /* 0x00013800010c7983 */ /* 0x000ee20000300800 */
[----:B------:R-:W-:Y:S02]  /*abd0*/  PRMT R27, R16, 0x7770, RZ ;  /* 0x00007770101b7816 */ /* 0x000fe400000000ff */
[----:B------:R-:W-:Y:S02]  /*abe0*/  LEA.HI.X.SX32 R11, R13, R3, 0x1, P6 ;  /* 0x000000030d0b7211 */ /* 0x000fe400030f0eff */
[----:B------:R-:W-:Y:S01]  /*abf0*/  PRMT R25, R17, 0x7770, RZ ;  /* 0x0000777011197816 */ /* 0x000fe200000000ff */
[----:B------:R-:W-:Y:S04]  /*ac00*/  @P5 STG.E.U8 desc[UR16][R8.64], R27 ;  /* 0x0000001b08005986 */ /* 0x000fe8000c101110 */
[----:B------:R0:W-:Y:S01]  /*ac10*/  @P3 STG.E.U8 desc[UR16][R10.64], R25 ;  /* 0x000000190a003986 */ /* 0x0001e2000c101110 */
[----:B----4-:R-:W-:-:S03]  /*ac20*/  ISETP.LT.AND P2, PT, R91, UR7, !P0 ;  /* 0x000000075b007c0c */ /* 0x010fc6000c741270 */
[----:B------:R-:W4:Y:S01]  /*ac30*/  LDL.LU R91, [R1+0x64] ;  /* 0x00006400015b7983 */ /* 0x000f220000300800 */
[----:B--2---:R-:W-:-:S03]  /*ac40*/  ISETP.LT.AND P6, PT, R88, UR7, !P0 ;  /* 0x0000000758007c0c */ /* 0x004fc6000c7c1270 */
[----:B------:R-:W2:Y:S01]  /*ac50*/  LDL.LU R88, [R1+0x134] ;  /* 0x0001340001587983 */ /* 0x000ea20000300800 */
[----:B-----5:R-:W-:-:S03]  /*ac60*/  ISETP.LT.AND P3, PT, R22, UR7, !P0 ;  /* 0x0000000716007c0c */ /* 0x020fc6000c761270 */
[----:B------:R-:W5:Y:S01]  /*ac70*/  LDL.LU R22, [R1+0x130] ;  /* 0x0001300001167983 */ /* 0x000f620000300800 */
[----:B------:R-:W-:Y:S01]  /*ac80*/  IMAD R15, R0, 0x2, R13 ;  /* 0x00000002000f7824 */ /* 0x000fe200078e020d */
[----:B-1----:R-:W-:-:S03]  /*ac90*/  PRMT R23, R18, 0x7770, RZ ;  /* 0x0000777012177816 */ /* 0x002fc600000000ff */
[----:B------:R-:W-:Y:S01]  /*aca0*/  IMAD R7, R0, 0x2, R15 ;  /* 0x0000000200077824 */ /* 0x000fe200078e020f */
[----:B------:R-:W-:-:S03]  /*acb0*/  IADD3 R4, P5, R15, R2, RZ ;  /* 0x000000020f047210 */ /* 0x000fc60007fbe0ff */
[----:B------:R-:W-:Y:S01]  /*acc0*/  IMAD R13, R0, 0x2, R7 ;  /* 0x00000002000d7824 */ /* 0x000fe200078e0207 */
[----:B------:R-:W-:Y:S02]  /*acd0*/  LEA.HI.X.SX32 R5, R15, R3, 0x1, P5 ;  /* 0x000000030f057211 */ /* 0x000fe400028f0eff */
[----:B---3--:R-:W-:Y:S01]  /*ace0*/  ISETP.LT.AND P1, PT, R90, UR7, !P0 ;  /* 0x000000075a007c0c */ /* 0x008fe2000c721270 */
[----:B0-----:R-:W-:Y:S01]  /*acf0*/  IMAD R11, R0, 0x2, R13 ;  /* 0x00000002000b7824 */ /* 0x001fe200078e020d */
[----:B------:R-:W3:Y:S04]  /*ad00*/  LDL.LU R90, [R1+0x12c] ;  /* 0x00012c00015a7983 */ /* 0x000ee80000300800 */
[----:B------:R0:W-:Y:S01]  /*ad10*/  @P4 STG.E.U8 desc[UR16][R4.64], R23 ;  /* 0x0000001704004986 */ /* 0x0001e2000c101110 */
[----:B------:R-:W-:-:S02]  /*ad20*/  IADD3 R8, P4, R13, R2, RZ ;  /* 0x000000020d087210 */ /* 0x000fc40007f9e0ff */
[-C--:B------:R-:W-:Y:S02]  /*ad30*/  IADD3 R6, P5, R7, R2.reuse, RZ ;  /* 0x0000000207067210 */ /* 0x080fe40007fbe0ff */
[-C--:B------:R-:W-:Y:S01]  /*ad40*/  LEA.HI.X.SX32 R9, R13, R3.reuse, 0x1, P4 ;  /* 0x000000030d097211 */ /* 0x080fe200020f0eff */
[----:B------:R-:W-:Y:S01]  /*ad50*/  IMAD R13, R0, 0x2, R11 ;  /* 0x00000002000d7824 */ /* 0x000fe200078e020b */
[----:B------:R-:W-:Y:S02]  /*ad60*/  IADD3 R10, P4, R11, R2, RZ ;  /* 0x000000020b0a7210 */ /* 0x000fe40007f9e0ff */
[-C--:B------:R-:W-:Y:S02]  /*ad70*/  LEA.HI.X.SX32 R7, R7, R3.reuse, 0x1, P5 ;  /* 0x0000000307077211 */ /* 0x080fe400028f0eff */
[----:B------:R-:W-:Y:S02]  /*ad80*/  ISETP.LT.AND P5, PT, R89, UR7, !P0 ;  /* 0x0000000759007c0c */ /* 0x000fe4000c7a1270 */
[----:B------:R-:W-:Y:S01]  /*ad90*/  PRMT R21, R19, 0x7770, RZ ;  /* 0x0000777013157816 */ /* 0x000fe200000000ff */
[----:B------:R-:W3:Y:S01]  /*ada0*/  LDL.LU R89, [R1+0x128] ;  /* 0x0001280001597983 */ /* 0x000ee20000300800 */
[----:B------:R-:W-:-:S02]  /*adb0*/  LEA.HI.X.SX32 R11, R11, R3, 0x1, P4 ;  /* 0x000000030b0b7211 */ /* 0x000fc400020f0eff */
[----:B0-----:R-:W-:Y:S01]  /*adc0*/  IADD3 R4, P4, R13, R2, RZ ;  /* 0x000000020d047210 */ /* 0x001fe20007f9e0ff */
[----:B------:R0:W-:Y:S01]  /*add0*/  @P2 STG.E.U8 desc[UR16][R6.64], R21 ;  /* 0x0000001506002986 */ /* 0x0001e2000c101110 */
[----:B------:R-:W-:Y:S02]  /*ade0*/  PRMT R15, R16, 0x7771, RZ ;  /* 0x00007771100f7816 */ /* 0x000fe400000000ff */
[----:B------:R-:W-:Y:S01]  /*adf0*/  PRMT R23, R17, 0x7771, RZ ;  /* 0x0000777111177816 */ /* 0x000fe200000000ff */
[----:B------:R-:W3:Y:S01]  /*ae00*/  LDL.LU R14, [R1+0x124] ;  /* 0x00012400010e7983 */ /* 0x000ee20000300800 */
[----:B------:R-:W-:-:S03]  /*ae10*/  LEA.HI.X.SX32 R5, R13, R3, 0x1, P4 ;  /* 0x000000030d057211 */ /* 0x000fc600020f0eff */
[----:B------:R1:W-:Y:S01]  /*ae20*/  @P1 STG.E.U8 desc[UR16][R8.64], R15 ;  /* 0x0000000f08001986 */ /* 0x0003e2000c101110 */
[----:B0-----:R-:W-:-:S03]  /*ae30*/  PRMT R21, R18, 0x7771, RZ ;  /* 0x0000777112157816 */ /* 0x001fc600000000ff */
[----:B------:R0:W-:Y:S04]  /*ae40*/  @P6 STG.E.U8 desc[UR16][R10.64], R23 ;  /* 0x000000170a006986 */ /* 0x0001e8000c101110 */
[----:B------:R-:W-:Y:S01]  /*ae50*/  @P3 STG.E.U8 desc[UR16][R4.64], R21 ;  /* 0x0000001504003986 */ /* 0x000fe2000c101110 */
[----:B--2---:R-:W-:-:S03]  /*ae60*/  ISETP.LT.AND P4, PT, R88, UR7, !P0 ;  /* 0x0000000758007c0c */ /* 0x004fc6000c781270 */
[----:B------:R-:W2:Y:S01]  /*ae70*/  LDL.LU R88, [R1+0x120] ;  /* 0x0001200001587983 */ /* 0x000ea20000300800 */
[----:B-----5:R-:W-:-:S03]  /*ae80*/  ISETP.LT.AND P3, PT, R22, UR7, !P0 ;  /* 0x0000000716007c0c */ /* 0x020fc6000c761270 */
[----:B------:R-:W5:Y:S01]  /*ae90*/  LDL.LU R22, [R1+0x11c] ;  /* 0x00011c0001167983 */ /* 0x000f620000300800 */
[----:B------:R-:W-:Y:S01]  /*aea0*/  ISETP.LT.AND P2, PT, R12, UR7, !P0 ;  /* 0x000000070c007c0c */ /* 0x000fe2000c741270 */
[C---:B----4-:R-:W-:Y:S01]  /*aeb0*/  IMAD R12, R91.reuse, R0, RZ ;  /* 0x000000005b0c7224 */ /* 0x050fe200078e02ff */
[----:B------:R-:W-:Y:S01]  /*aec0*/  ISETP.LT.AND P1, PT, R91, UR7, !P0 ;  /* 0x000000075b007c0c */ /* 0x000fe2000c721270 */
[----:B------:R-:W-:-:S03]  /*aed0*/  IMAD R13, R0, 0x4, R13 ;  /* 0x00000004000d7824 */ /* 0x000fc600078e020d */
[CC--:B------:R-:W-:Y:S02]  /*aee0*/  IADD3 R6, P6, R12.reuse, R2.reuse, RZ ;  /* 0x000000020c067210 */ /* 0x0c0fe40007fde0ff */
[----:B-1----:R-:W-:Y:S02]  /*aef0*/  PRMT R15, R19, 0x7771, RZ ;  /* 0x00007771130f7816 */ /* 0x002fe400000000ff */
[-C--:B------:R-:W-:Y:S01]  /*af00*/  LEA.HI.X.SX32 R7, R12, R3.reuse, 0x1, P6 ;  /* 0x000000030c077211 */ /* 0x080fe200030f0eff */
[----:B0-----:R-:W-:Y:S01]  /*af10*/  IMAD R11, R0, 0x2, R13 ;  /* 0x00000002000b7824 */ /* 0x001fe200078e020d */
[CC--:B------:R-:W-:Y:S02]  /*af20*/  IADD3 R8, P6, R13.reuse, R2.reuse, RZ ;  /* 0x000000020d087210 */ /* 0x0c0fe40007fde0ff */
[----:B------:R-:W-:Y:S01]  /*af30*/  PRMT R27, R16, 0x7772, RZ ;  /* 0x00007772101b7816 */ /* 0x000fe200000000ff */
[----:B------:R0:W-:Y:S01]  /*af40*/  @P1 STG.E.U8 desc[UR16][R6.64], R15 ;  /* 0x0000000f06001986 */ /* 0x0001e2000c101110 */
[----:B------:R-:W-:Y:S01]  /*af50*/  LEA.HI.X.SX32 R9, R13, R3, 0x1, P6 ;  /* 0x000000030d097211 */ /* 0x000fe200030f0eff */
[----:B------:R-:W-:Y:S01]  /*af60*/  IMAD R13, R0, 0x2, R11 ;  /* 0x00000002000d7824 */ /* 0x000fe200078e020b */
[----:B---3--:R-:W-:Y:S01]  /*af70*/  ISETP.LT.AND P1, PT, R90, UR7, !P0 ;  /* 0x000000075a007c0c */ /* 0x008fe2000c721270 */
[----:B------:R-:W1:Y:S01]  /*af80*/  LDS.128 R4, [R20] ;  /* 0x0000000014047984 */ /* 0x000e620000000c00 */
[----:B------:R-:W-:-:S03]  /*af90*/  IADD3 R10, P6, R11, R2, RZ ;  /* 0x000000020b0a7210 */ /* 0x000fc60007fde0ff */
[----:B------:R-:W3:Y:S01]  /*afa0*/  LDL.LU R90, [R1+0x60] ;  /* 0x00006000015a7983 */ /* 0x000ee20000300800 */
[----:B------:R-:W-:-:S03]  /*afb0*/  LEA.HI.X.SX32 R11, R11, R3, 0x1, P6 ;  /* 0x000000030b0b7211 */ /* 0x000fc600030f0eff */
[----:B------:R4:W-:Y:S01]  /*afc0*/  @P5 STG.E.U8 desc[UR16][R8.64], R27 ;  /* 0x0000001b08005986 */ /* 0x0009e2000c101110 */
[----:B------:R-:W-:Y:S01]  /*afd0*/  IADD3 R12, P5, R13, R2, RZ ;  /* 0x000000020d0c7210 */ /* 0x000fe20007fbe0ff */
[C---:B0-----:R-:W-:Y:S01]  /*afe0*/  IMAD R15, R0.reuse, 0x2, R13 ;  /* 0x00000002000f7824 */ /* 0x041fe200078e020d */
[----:B------:R-:W-:Y:S02]  /*aff0*/  PRMT R25, R17, 0x7772, RZ ;  /* 0x0000777211197816 */ /* 0x000fe400000000ff */
[----:B------:R-:W-:Y:S01]  /*b000*/  ISETP.LT.AND P6, PT, R89, UR7, !P0 ;  /* 0x0000000759007c0c */ /* 0x000fe2000c7c1270 */
[----:B------:R-:W-:Y:S01]  /*b010*/  IMAD R21, R0, 0x2, R15 ;  /* 0x0000000200157824 */ /* 0x000fe200078e020f */
[----:B------:R-:W3:Y:S01]  /*b020*/  LDL.LU R89, [R1+0x118] ;  /* 0x0001180001597983 */ /* 0x000ee20000300800 */
[----:B------:R-:W-:Y:S02]  /*b030*/  LEA.HI.X.SX32 R13, R13, R3, 0x1, P5 ;  /* 0x000000030d0d7211 */ /* 0x000fe400028f0eff */
[----:B------:R-:W-:Y:S01]  /*b040*/  PRMT R23, R18, 0x7772, RZ ;  /* 0x0000777212177816 */ /* 0x000fe200000000ff */
[----:B------:R0:W-:Y:S01]  /*b050*/  @P2 STG.E.U8 desc[UR16][R10.64], R25 ;  /* 0x000000190a002986 */ /* 0x0001e2000c101110 */
[----:B------:R-:W-:-:S02]  /*b060*/  ISETP.LT.AND P2, PT, R14, UR7, !P0 ;  /* 0x000000070e007c0c */ /* 0x000fc4000c741270 */
[-C--:B------:R-:W-:Y:S01]  /*b070*/  IADD3 R14, P5, R15, R2.reuse, RZ ;  /* 0x000000020f0e7210 */ /* 0x080fe20007fbe0ff */
[----:B------:R1:W-:Y:S01]  /*b080*/  @P4 STG.E.U8 desc[UR16][R12.64], R23 ;  /* 0x000000170c004986 */ /* 0x0003e2000c101110 */
[----:B----4-:R-:W-:Y:S02]  /*b090*/  IADD3 R8, P4, R21, R2, RZ ;  /* 0x0000000215087210 */ /* 0x010fe40007f9e0ff */
[-C--:B------:R-:W-:Y:S01]  /*b0a0*/  LEA.HI.X.SX32 R15, R15, R3.reuse, 0x1, P5 ;  /* 0x000000030f0f7211 */ /* 0x080fe200028f0eff */
[----:B------:R-:W4:Y:S01]  /*b0b0*/  LDL.LU R91, [R1+0x114] ;  /* 0x00011400015b7983 */ /* 0x000f220000300800 */
[----:B------:R-:W-:Y:S02]  /*b0c0*/  LEA.HI.X.SX32 R9, R21, R3, 0x1, P4 ;  /* 0x0000000315097211 */ /* 0x000fe400020f0eff */
[----:B--2---:R-:W-:Y:S02]  /*b0d0*/  ISETP.LT.AND P5, PT, R88, UR7, !P0 ;  /* 0x0000000758007c0c */ /* 0x004fe4000c7a1270 */
[----:B------:R-:W2:Y:S01]  /*b0e0*/  LDL.LU R88, [R1+0x110] ;  /* 0x0001100001587983 */ /* 0x000ea20000300800 */
[----:B-----5:R-:W-:-:S03]  /*b0f0*/  ISETP.LT.AND P4, PT, R22, UR7, !P0 ;  /* 0x0000000716007c0c */ /* 0x020fc6000c781270 */
[----:B------:R-:W5:Y:S01]  /*b100*/  LDL.LU R22, [R1+0x10c] ;  /* 0x00010c0001167983 */ /* 0x000f620000300800 */
[----:B------:R-:W-:Y:S01]  /*b110*/  PRMT R27, R19, 0x7772, RZ ;  /* 0x00007772131b7816 */ /* 0x000fe200000000ff */
[----:B0-----:R-:W-:Y:S01]  /*b120*/  IMAD R11, R0, 0x2, R21 ;  /* 0x00000002000b7824 */ /* 0x001fe200078e0215 */
[----:B------:R-:W-:-:S03]  /*b130*/  PRMT R25, R16, 0x7773, RZ ;  /* 0x0000777310197816 */ /* 0x000fc600000000ff */
[----:B------:R0:W-:Y:S01]  /*b140*/  @P3 STG.E.U8 desc[UR16][R14.64], R27 ;  /* 0x0000001b0e003986 */ /* 0x0001e2000c101110 */
[-C--:B------:R-:W-:Y:S01]  /*b150*/  IADD3 R10, P3, R11, R2.reuse, RZ ;  /* 0x000000020b0a7210 */ /* 0x080fe20007f7e0ff */
[----:B------:R-:W-:Y:S01]  /*b160*/  IMAD R21, R0, 0x2, R11 ;  /* 0x0000000200157824 */ /* 0x000fe200078e020b */
[----:B-1----:R-:W-:Y:S01]  /*b170*/  PRMT R23, R17, 0x7773, RZ ;  /* 0x0000777311177816 */ /* 0x002fe200000000ff */
[----:B------:R1:W-:Y:S01]  /*b180*/  @P1 STG.E.U8 desc[UR16][R8.64], R25 ;  /* 0x0000001908001986 */ /* 0x0003e2000c101110 */
[----:B------:R-:W-:Y:S02]  /*b190*/  LEA.HI.X.SX32 R11, R11, R3, 0x1, P3 ;  /* 0x000000030b0b7211 */ /* 0x000fe400018f0eff */
[----:B------:R-:W-:-:S03]  /*b1a0*/  IADD3 R12, P1, R21, R2, RZ ;  /* 0x00000002150c7210 */ /* 0x000fc60007f3e0ff */
[----:B------:R1:W-:Y:S01]  /*b1b0*/  @P6 STG.E.U8 desc[UR16][R10.64], R23 ;  /* 0x000000170a006986 */ /* 0x0003e2000c101110 */
[----:B------:R-:W-:Y:S01]  /*b1c0*/  LEA.HI.X.SX32 R13, R21, R3, 0x1, P1 ;  /* 0x00000003150d7211 */ /* 0x000fe200008f0eff */
[C---:B---3--:R-:W-:Y:S01]  /*b1d0*/  IMAD R16, R90.reuse, R0, RZ ;  /* 0x000000005a107224 */ /* 0x048fe200078e02ff */
[----:B------:R-:W-:Y:S01]  /*b1e0*/  ISETP.LT.AND P3, PT, R90, UR7, !P0 ;  /* 0x000000075a007c0c */ /* 0x000fe2000c761270 */
[----:B------:R-:W-:Y:S01]  /*b1f0*/  IMAD R21, R0, 0x4, R21 ;  /* 0x0000000400157824 */ /* 0x000fe200078e0215 */
[----:B------:R-:W3:Y:S02]  /*b200*/  LDL.LU R90, [R1+0x108] ;  /* 0x00010800015a7983 */ /* 0x000ee40000300800 */
[----:B0-----:R-:W-:-:S04]  /*b210*/  IADD3 R14, P6, R16, R2, RZ ;  /* 0x00000002100e7210 */ /* 0x001fc80007fde0ff */
[----:B------:R-:W-:Y:S02]  /*b220*/  LEA.HI.X.SX32 R15, R16, R3, 0x1, P6 ;  /* 0x00000003100f7211 */ /* 0x000fe400030f0eff */
[----:B------:R-:W-:Y:S02]  /*b230*/  ISETP.LT.AND P1, PT, R89, UR7, !P0 ;  /* 0x0000000759007c0c */ /* 0x000fe4000c721270 */
[----:B------:R-:W3:Y:S01]  /*b240*/  LDL.LU R89, [R1+0x104] ;  /* 0x0001040001597983 */ /* 0x000ee20000300800 */
[----:B-1----:R-:W-:-:S03]  /*b250*/  IADD3 R8, P6, R21, R2, RZ ;  /* 0x0000000215087210 */ /* 0x002fc60007fde0ff */
[----:B------:R-:W3:Y:S01]  /*b260*/  LDL.LU R20, [R1+0x100] ;  /* 0x0001000001147983 */ /* 0x000ee20000300800 */
[----:B------:R-:W-:Y:S01]  /*b270*/  PRMT R17, R18, 0x7773, RZ ;  /* 0x0000777312117816 */ /* 0x000fe200000000ff */
[----:B------:R-:W-:Y:S01]  /*b280*/  IMAD R11, R0, 0x2, R21 ;  /* 0x00000002000b7824 */ /* 0x000fe200078e0215 */
[----:B------:R-:W-:Y:S02]  /*b290*/  PRMT R19, R19, 0x7773, RZ ;  /* 0x0000777313137816 */ /* 0x000fe400000000ff */
[----:B------:R-:W-:Y:S02]  /*b2a0*/  LEA.HI.X.SX32 R9, R21, R3, 0x1, P6 ;  /* 0x0000000315097211 */ /* 0x000fe400030f0eff */
[----:B------:R-:W-:Y:S01]  /*b2b0*/  PRMT R21, R4, 0x7770, RZ ;  /* 0x0000777004157816 */ /* 0x000fe200000000ff */
[----:B------:R0:W-:Y:S04]  /*b2c0*/  @P2 STG.E.U8 desc[UR16][R12.64], R17 ;  /* 0x000000110c002986 */ /* 0x0001e8000c101110 */
[----:B------:R-:W-:Y:S04]  /*b2d0*/  @P3 STG.E.U8 desc[UR16][R14.64], R19 ;  /* 0x000000130e003986 */ /* 0x000fe8000c101110 */
[----:B------:R1:W-:Y:S01]  /*b2e0*/  @P5 STG.E.U8 desc[UR16][R8.64], R21 ;  /* 0x0000001508005986 */ /* 0x0003e2000c101110 */
[----:B--2---:R-:W-:-:S03]  /*b2f0*/  ISETP.LT.AND P3, PT, R88, UR7, !P0 ;  /* 0x0000000758007c0c */ /* 0x004fc6000c761270 */
[----:B------:R-:W2:Y:S01]  /*b300*/  LDL.LU R88, [R1+0x5c] ;  /* 0x00005c0001587983 */ /* 0x000ea20000300800 */
[----:B-----5:R-:W-:-:S03]  /*b310*/  ISETP.LT.AND P5, PT, R22, UR7, !P0 ;  /* 0x0000000716007c0c */ /* 0x020fc6000c7a1270 */
[----:B------:R-:W5:Y:S01]  /*b320*/  LDL.LU R22, [R1+0xfc] ;  /* 0x0000fc0001167983 */ /* 0x000f620000300800 */
[-C--:B------:R-:W-:Y:S01]  /*b330*/  IADD3 R10, P6, R11, R2.reuse, RZ ;  /* 0x000000020b0a7210 */ /* 0x080fe20007fde0ff */
[C---:B0-----:R-:W-:Y:S01]  /*b340*/  IMAD R13, R0.reuse, 0x2, R11 ;  /* 0x00000002000d7824 */ /* 0x041fe200078e020b */
[----:B----4-:R-:W-:Y:S01]  /*b350*/  ISETP.LT.AND P2, PT, R91, UR7, !P0 ;  /* 0x000000075b007c0c */ /* 0x010fe2000c741270 */
[----:B------:R-:W4:Y:S01]  /*b360*/  LDL.LU R18, [R1+0xf8] ;  /* 0x0000f80001127983 */ /* 0x000f220000300800 */
[-C--:B------:R-:W-:Y:S01]  /*b370*/  LEA.HI.X.SX32 R11, R11, R3.reuse, 0x1, P6 ;  /* 0x000000030b0b7211 */ /* 0x080fe200030f0eff */
[C---:B------:R-:W-:Y:S01]  /*b380*/  IMAD R17, R0.reuse, 0x2, R13 ;  /* 0x0000000200117824 */ /* 0x040fe200078e020d */
[-C--:B------:R-:W-:Y:S01]  /*b390*/  IADD3 R12, P6, R13, R2.reuse, RZ ;  /* 0x000000020d0c7210 */ /* 0x080fe20007fde0ff */
[----:B------:R-:W4:Y:S01]  /*b3a0*/  LDL.LU R16, [R1+0xf4] ;  /* 0x0000f40001107983 */ /* 0x000f220000300800 */
[----:B------:R-:W-:Y:S02]  /*b3b0*/  PRMT R25, R5, 0x7770, RZ ;  /* 0x0000777005197816 */ /* 0x000fe400000000ff */
[----:B------:R-:W-:Y:S01]  /*b3c0*/  LEA.HI.X.SX32 R13, R13, R3, 0x1, P6 ;  /* 0x000000030d0d7211 */ /* 0x000fe200030f0eff */
[----:B-1----:R-:W-:Y:S01]  /*b3d0*/  IMAD R9, R0, 0x2, R17 ;  /* 0x0000000200097824 */ /* 0x002fe200078e0211 */
[----:B------:R-:W-:-:S02]  /*b3e0*/  IADD3 R14, P6, R17, R2, RZ ;  /* 0x00000002110e7210 */ /* 0x000fc40007fde0ff */
[----:B------:R-:W-:Y:S01]  /*b3f0*/  PRMT R23, R6, 0x7770, RZ ;  /* 0x0000777006177816 */ /* 0x000fe200000000ff */
[----:B------:R0:W-:Y:S01]  /*b400*/  @P4 STG.E.U8 desc[UR16][R10.64], R25 ;  /* 0x000000190a004986 */ /* 0x0001e2000c101110 */
[----:B------:R-:W-:Y:S02]  /*b410*/  LEA.HI.X.SX32 R15, R17, R3, 0x1, P6 ;  /* 0x00000003110f7211 */ /* 0x000fe400030f0eff */
[----:B------:R-:W-:Y:S02]  /*b420*/  PRMT R21, R7, 0x7770, RZ ;  /* 0x0000777007157816 */ /* 0x000fe400000000ff */
[----:B------:R-:W-:Y:S01]  /*b430*/  IADD3 R8, P6, R9, R2, RZ ;  /* 0x0000000209087210 */ /* 0x000fe20007fde0ff */
[----:B------:R-:W-:Y:S01]  /*b440*/  @P1 STG.E.U8 desc[UR16][R12.64], R23 ;  /* 0x000000170c001986 */ /* 0x000fe2000c101110 */
[----:B0-----:R-:W-:-:S03]  /*b450*/  IMAD R11, R0, 0x2, R9 ;  /* 0x00000002000b7824 */ /* 0x001fc600078e0209 */
[----:B------:R0:W-:Y:S01]  /*b460*/  @P2 STG.E.U8 desc[UR16][R14.64], R21 ;  /* 0x000000150e002986 */ /* 0x0001e2000c101110 */
[-C--:B------:R-:W-:Y:S02]  /*b470*/  LEA.HI.X.SX32 R9, R9, R3.reuse, 0x1, P6 ;  /* 0x0000000309097211 */ /* 0x080fe400030f0eff */
[C---:B------:R-:W-:Y:S02]  /*b480*/  IADD3 R10, P6, R11.reuse, R2, RZ ;  /* 0x000000020b0a7210 */ /* 0x040fe40007fde0ff */
[----:B---3--:R-:W-:Y:S02]  /*b490*/  ISETP.LT.AND P2, PT, R20, UR7, !P0 ;  /* 0x0000000714007c0c */ /* 0x008fe4000c741270 */
[----:B------:R-:W3:Y:S01]  /*b4a0*/  LDL.LU R20, [R1+0x58] ;  /* 0x0000580001147983 */ /* 0x000ee20000300800 */
[----:B------:R-:W-:Y:S01]  /*b4b0*/  PRMT R19, R4, 0x7771, RZ ;  /* 0x0000777104137816 */ /* 0x000fe200000000ff */
[----:B------:R-:W-:Y:S01]  /*b4c0*/  IMAD R17, R0, 0x2, R11 ;  /* 0x0000000200117824 */ /* 0x000fe200078e020b */
[----:B------:R-:W-:-:S02]  /*b4d0*/  LEA.HI.X.SX32 R11, R11, R3, 0x1, P6 ;  /* 0x000000030b0b7211 */ /* 0x000fc400030f0eff */
[----:B------:R-:W-:Y:S01]  /*b4e0*/  PRMT R25, R5, 0x7771, RZ ;  /* 0x0000777105197816 */ /* 0x000fe200000000ff */
[----:B------:R1:W-:Y:S04]  /*b4f0*/  @P3 STG.E.U8 desc[UR16][R8.64], R19 ;  /* 0x0000001308003986 */ /* 0x0003e8000c101110 */
[----:B------:R1:W-:Y:S01]  /*b500*/  @P5 STG.E.U8 desc[UR16][R10.64], R25 ;  /* 0x000000190a005986 */ /* 0x0003e2000c101110 */
[C---:B--2---:R-:W-:Y:S01]  /*b510*/  ISETP.LT.AND P3, PT, R88.reuse, UR7, !P0 ;  /* 0x0000000758007c0c */ /* 0x044fe2000c761270 */
[----:B0-----:R-:W-:Y:S02]  /*b520*/  IMAD R15, R88, R0, RZ ;  /* 0x00000000580f7224 */ /* 0x001fe400078e02ff */
[----:B------:R-:W2:Y:S01]  /*b530*/  LDL.LU R88, [R1+0xf0] ;  /* 0x0000f00001587983 */ /* 0x000ea20000300800 */
[----:B-----5:R-:W-:-:S03]  /*b540*/  ISETP.LT.AND P5, PT, R22, UR7, !P0 ;  /* 0x0000000716007c0c */ /* 0x020fc6000c7a1270 */
[----:B------:R-:W5:Y:S01]  /*b550*/  LDL.LU R22, [R1+0xec] ;  /* 0x0000ec0001167983 */ /* 0x000f620000300800 */
[----:B------:R-:W-:Y:S02]  /*b560*/  ISETP.LT.AND P4, PT, R90, UR7, !P0 ;  /* 0x000000075a007c0c */ /* 0x000fe4000c781270 */
[----:B------:R-:W-:-:S04]  /*b570*/  IADD3 R12, P6, R17, R2, RZ ;  /* 0x00000002110c7210 */ /* 0x000fc80007fde0ff */
[-C--:B------:R-:W-:Y:S01]  /*b580*/  LEA.HI.X.SX32 R13, R17, R3.reuse, 0x1, P6 ;  /* 0x00000003110d7211 */ /* 0x080fe200030f0eff */
[----:B------:R-:W-:Y:S01]  /*b590*/  IMAD R17, R0, 0x4, R17 ;  /* 0x0000000400117824 */ /* 0x000fe200078e0211 */
[-C--:B------:R-:W-:Y:S02]  /*b5a0*/  IADD3 R14, P6, R15, R2.reuse, RZ ;  /* 0x000000020f0e7210 */ /* 0x080fe40007fde0ff */
[----:B------:R-:W-:Y:S01]  /*b5b0*/  PRMT R23, R6, 0x7771, RZ ;  /* 0x0000777106177816 */ /* 0x000fe200000000ff */
[----:B-1----:R-:W-:Y:S01]  /*b5c0*/  IMAD R19, R0, 0x2, R17 ;  /* 0x0000000200137824 */ /* 0x002fe200078e0211 */
[----:B------:R-:W-:Y:S02]  /*b5d0*/  ISETP.LT.AND P1, PT, R89, UR7, !P0 ;  /* 0x0000000759007c0c */ /* 0x000fe4000c721270 */
[----:B------:R-:W-:Y:S01]  /*b5e0*/  LEA.HI.X.SX32 R15, R15, R3, 0x1, P6 ;  /* 0x000000030f0f7211 */ /* 0x000fe200030f0eff */
[----:B------:R0:W-:Y:S01]  /*b5f0*/  @P4 STG.E.U8 desc[UR16][R12.64], R23 ;  /* 0x000000170c004986 */ /* 0x0001e2000c101110 */
[----:B------:R-:W-:-:S02]  /*b600*/  IADD3 R8, P6, R17, R2, RZ ;  /* 0x0000000211087210 */ /* 0x000fc40007fde0ff */
[----:B------:R-:W-:Y:S02]  /*b610*/  PRMT R21, R7, 0x7771, RZ ;  /* 0x0000777107157816 */ /* 0x000fe400000000ff */
[----:B------:R-:W-:Y:S02]  /*b620*/  LEA.HI.X.SX32 R9, R17, R3, 0x1, P6 ;  /* 0x0000000311097211 */ /* 0x000fe400030f0eff */
[----:B------:R-:W-:Y:S01]  /*b630*/  IADD3 R10, P6, R19, R2, RZ ;  /* 0x00000002130a7210 */ /* 0x000fe20007fde0ff */
[----:B0-----:R-:W-:Y:S01]  /*b640*/  IMAD R13, R0, 0x2, R19 ;  /* 0x00000002000d7824 */ /* 0x001fe200078e0213 */
[----:B------:R-:W-:-:S03]  /*b650*/  PRMT R25, R4, 0x7772, RZ ;  /* 0x0000777204197816 */ /* 0x000fc600000000ff */
[C---:B------:R-:W-:Y:S01]  /*b660*/  IMAD R17, R0.reuse, 0x2, R13 ;  /* 0x0000000200117824 */ /* 0x040fe200078e020d */
[-C--:B------:R-:W-:Y:S01]  /*b670*/  LEA.HI.X.SX32 R11, R19, R3.reuse, 0x1, P6 ;  /* 0x00000003130b7211 */ /* 0x080fe200030f0eff */
[----:B------:R0:W-:Y:S01]  /*b680*/  @P3 STG.E.U8 desc[UR16][R14.64], R21 ;  /* 0x000000150e003986 */ /* 0x0001e2000c101110 */
[----:B------:R-:W-:Y:S01]  /*b690*/  PRMT R23, R5, 0x7772, RZ ;  /* 0x0000777205177816 */ /* 0x000fe200000000ff */
[----:B------:R-:W-:Y:S02]  /*b6a0*/  IMAD R19, R0, 0x2, R17 ;  /* 0x0000000200137824 */ /* 0x000fe400078e0211 */
[----:B------:R-:W-:Y:S01]  /*b6b0*/  @P1 STG.E.U8 desc[UR16][R8.64], R25 ;  /* 0x0000001908001986 */ /* 0x000fe2000c101110 */
[-C--:B------:R-:W-:Y:S02]  /*b6c0*/  IADD3 R12, P1, R13, R2.reuse, RZ ;  /* 0x000000020d0c7210 */ /* 0x080fe40007f3e0ff */
[----:B----4-:R-:W-:Y:S01]  /*b6d0*/  ISETP.LT.AND P4, PT, R18, UR7, !P0 ;  /* 0x0000000712007c0c */ /* 0x010fe2000c781270 */
[----:B------:R1:W-:Y:S01]  /*b6e0*/  @P2 STG.E.U8 desc[UR16][R10.64], R23 ;  /* 0x000000170a002986 */ /* 0x0003e2000c101110 */
[----:B------:R-:W-:Y:S01]  /*b6f0*/  ISETP.LT.AND P3, PT, R16, UR7, !P0 ;  /* 0x0000000710007c0c */ /* 0x000fe2000c761270 */
[----:B0-----:R-:W-:Y:S01]  /*b700*/  IMAD R21, R0, 0x2, R19 ;  /* 0x0000000200157824 */ /* 0x001fe200078e0213 */
[----:B------:R-:W-:Y:S01]  /*b710*/  IADD3 R14, P2, R17, R2, RZ ;  /* 0x00000002110e7210 */ /* 0x000fe20007f5e0ff */
[----:B---3--:R-:W-:Y:S01]  /*b720*/  IMAD R18, R20, R0, RZ ;  /* 0x0000000014127224 */ /* 0x008fe200078e02ff */
[----:B------:R-:W-:Y:S01]  /*b730*/  LEA.HI.X.SX32 R13, R13, R3, 0x1, P1 ;  /* 0x000000030d0d7211 */ /* 0x000fe200008f0eff */
[----:B------:R-:W-:Y:S01]  /*b740*/  IMAD R0, R0, 0x2, R21 ;  /* 0x0000000200007824 */ /* 0x000fe200078e0215 */
[----:B------:R-:W-:-:S02]  /*b750*/  IADD3 R16, P1, R19, R2, RZ ;  /* 0x0000000213107210 */ /* 0x000fc40007f3e0ff */
[-C--:B------:R-:W-:Y:S02]  /*b760*/  LEA.HI.X.SX32 R15, R17, R3.reuse, 0x1, P2 ;  /* 0x00000003110f7211 */ /* 0x080fe400010f0eff */
[-C--:B------:R-:W-:Y:S02]  /*b770*/  LEA.HI.X.SX32 R17, R19, R3.reuse, 0x1, P1 ;  /* 0x0000000313117211 */ /* 0x080fe400008f0eff */
[CC--:B-1----:R-:W-:Y:S02]  /*b780*/  IADD3 R10, P1, R0.reuse, R2.reuse, RZ ;  /* 0x00000002000a7210 */ /* 0x0c2fe40007f3e0ff */
[----:B------:R-:W-:Y:S02]  /*b790*/  IADD3 R8, P6, R21, R2, RZ ;  /* 0x0000000215087210 */ /* 0x000fe40007fde0ff */
[----:B------:R-:W-:Y:S02]  /*b7a0*/  LEA.HI.X.SX32 R11, R0, R3, 0x1, P1 ;  /* 0x00000003000b7211 */ /* 0x000fe400008f0eff */
[----:B------:R-:W-:-:S02]  /*b7b0*/  PRMT R25, R6, 0x7772, RZ ;  /* 0x0000777206197816 */ /* 0x000fc400000000ff */
[----:B------:R-:W-:Y:S02]  /*b7c0*/  LEA.HI.X.SX32 R9, R21, R3, 0x1, P6 ;  /* 0x0000000315097211 */ /* 0x000fe400030f0eff */
[----:B------:R-:W-:Y:S02]  /*b7d0*/  PRMT R23, R7, 0x7772, RZ ;  /* 0x0000777207177816 */ /* 0x000fe400000000ff */
[----:B------:R-:W-:Y:S02]  /*b7e0*/  PRMT R21, R4, 0x7773, RZ ;  /* 0x0000777304157816 */ /* 0x000fe400000000ff */
[----:B------:R-:W-:Y:S01]  /*b7f0*/  PRMT R19, R5, 0x7773, RZ ;  /* 0x0000777305137816 */ /* 0x000fe200000000ff */
[----:B------:R0:W-:Y:S01]  /*b800*/  @P5 STG.E.U8 desc[UR16][R12.64], R25 ;  /* 0x000000190c005986 */ /* 0x0001e2000c101110 */
[----:B------:R-:W-:-:S03]  /*b810*/  PRMT R5, R6, 0x7773, RZ ;  /* 0x0000777306057816 */ /* 0x000fc600000000ff */
[----:B------:R0:W-:Y:S01]  /*b820*/  @P4 STG.E.U8 desc[UR16][R14.64], R23 ;  /* 0x000000170e004986 */ /* 0x0001e2000c101110 */
[----:B------:R-:W-:-:S03]  /*b830*/  IADD3 R2, P6, R18, R2, RZ ;  /* 0x0000000212027210 */ /* 0x000fc60007fde0ff */
[----:B------:R0:W-:Y:S01]  /*b840*/  @P3 STG.E.U8 desc[UR16][R16.64], R21 ;  /* 0x0000001510003986 */ /* 0x0001e2000c101110 */
[----:B------:R-:W-:Y:S02]  /*b850*/  LEA.HI.X.SX32 R3, R18, R3, 0x1, P6 ;  /* 0x0000000312037211 */ /* 0x000fe400030f0eff */
[----:B------:R-:W-:Y:S02]  /*b860*/  PRMT R7, R7, 0x7773, RZ ;  /* 0x0000777307077816 */ /* 0x000fe400000000ff */
[----:B--2---:R-:W-:Y:S02]  /*b870*/  ISETP.LT.AND P2, PT, R88, UR7, !P0 ;  /* 0x0000000758007c0c */ /* 0x004fe4000c741270 */
[----:B-----5:R-:W-:Y:S02]  /*b880*/  ISETP.LT.AND P1, PT, R22, UR7, !P0 ;  /* 0x0000000716007c0c */ /* 0x020fe4000c721270 */
[----:B------:R-:W-:-:S09]  /*b890*/  ISETP.LT.AND P0, PT, R20, UR7, !P0 ;  /* 0x0000000714007c0c */ /* 0x000fd2000c701270 */
[----:B------:R0:W-:Y:S04]  /*b8a0*/  @P2 STG.E.U8 desc[UR16][R8.64], R19 ;  /* 0x0000001308002986 */ /* 0x0001e8000c101110 */
[----:B------:R0:W-:Y:S01]  /*b8b0*/  @P1 STG.E.U8 desc[UR16][R10.64], R5 ;  /* 0x000000050a001986 */ /* 0x0001e2000c101110 */
[----:B------:R-:W-:Y:S05]  /*b8c0*/  @!P0 EXIT ;  /* 0x000000000000894d */ /* 0x000fea0003800000 */
[----:B------:R-:W-:Y:S01]  /*b8d0*/  STG.E.U8 desc[UR16][R2.64], R7 ;  /* 0x0000000702007986 */ /* 0x000fe2000c101110 */
[----:B------:R-:W-:Y:S05]  /*b8e0*/  EXIT ;  /* 0x000000000000794d */ /* 0x000fea0003800000 */
.L_x_3:
[----:B------:R-:W-:-:S00]  /*b8f0*/  BRA `(.L_x_3) ;  /* 0xfffffffc00fc7947 */ /* 0x000fc0000383ffff */
[----:B------:R-:W-:-:S00]  /*b900*/  NOP ;  /* 0x0000000000007918 */ /* 0x000fc00000000000 */
[----:B------:R-:W-:-:S00]  /*b910*/  NOP ;  /* 0x0000000000007918 */ /* 0x000fc00000000000 */
[----:B------:R-:W-:-:S00]  /*b920*/  NOP ;  /* 0x0000000000007918 */ /* 0x000fc00000000000 */
[----:B------:R-:W-:-:S00]  /*b930*/  NOP ;  /* 0x0000000000007918 */ /* 0x000fc00000000000 */
[----:B------:R-:W-:-:S00]  /*b940*/  NOP ;  /* 0x0000000000007918 */ /* 0x000fc00000000000 */
[----:B------:R-:W-:-:S00]  /*b950*/  NOP ;  /* 0x0000000000007918 */ /* 0x000fc00000000000 */
[----:B------:R-:W-:-:S00]  /*b960*/  NOP ;  /* 0x0000000000007918 */ /* 0x000fc00000000000 */
[----:B------:R-:W-:-:S00]  /*b970*/  NOP ;  /* 0x0000000000007918 */ /* 0x000fc00000000000 */
.L_x_4:


//--------------------- .nv.shared.matmul_kernel  --------------------------
	.section	.nv.shared.matmul_kernel,"aw",@nobits
	.sectionflags	@""
	.align	16
	.zero		1024


//--------------------- .nv.shared.reserved.0     --------------------------
	.section	.nv.shared.reserved.0,"aw",@nobits
	.weak		__nv_reservedSMEM_offset_0_alias
	.size		__nv_reservedSMEM_offset_0_alias, 0, 0
	.other		__nv_reservedSMEM_offset_0_alias,@"STO_CUDA_RESERVED_SHARED STV_DEFAULT"
__nv_reservedSMEM_offset_0_alias:
	.zero		0


//--------------------- .nv.constant0.matmul_kernel --------------------------
	.section	.nv.constant0.matmul_kernel,"a",@progbits
	.sectionflags	@""
	.align	4
.nv.constant0.matmul_kernel:
	.zero		608


//--------------------- SYMBOLS --------------------------

	.type		.nv.reservedSmem.offset0,@object
	.size		.nv.reservedSmem.offset0,0x4
